// auto-generated by cutlass_sweep.epilogue — config: {"arch": "sm_90", "cluster_m": 1, "cluster_n": 1, "dtype": "fp16", "fusion": "relu", "tile_k": 64, "tile_m": 128, "tile_n": 256}
#include "cutlass/cutlass.h"
#include "cutlass/gemm/collective/collective_builder.hpp"
#include "cutlass/gemm/device/gemm_universal_adapter.h"
#include "cutlass/gemm/kernel/gemm_universal.hpp"
#include "cutlass/epilogue/collective/collective_builder.hpp"
#include "cutlass/epilogue/fusion/operations.hpp"
#include "cutlass/epilogue/thread/activation.h"

using Elem = cutlass::half_t;
using Acc  = float;
using TileShape    = cute::Shape<cute::_128, cute::_256, cute::_64>;
using ClusterShape = cute::Shape<cute::_1, cute::_1, cute::_1>;
using FusionOp     = cutlass::epilogue::fusion::LinCombEltAct<cutlass::epilogue::thread::ReLU, Elem, Acc>;

using CollectiveEpilogue = typename cutlass::epilogue::collective::CollectiveBuilder<
    cutlass::arch::Sm90, cutlass::arch::OpClassTensorOp,
    TileShape, ClusterShape,
    cutlass::epilogue::collective::EpilogueTileAuto,
    Acc, Acc,
    Elem, cutlass::layout::RowMajor, 128 / cutlass::sizeof_bits<Elem>::value,
    Elem, cutlass::layout::RowMajor, 128 / cutlass::sizeof_bits<Elem>::value,
    cutlass::epilogue::TmaWarpSpecializedCooperative,
    FusionOp
  >::CollectiveOp;

using CollectiveMainloop = typename cutlass::gemm::collective::CollectiveBuilder<
    cutlass::arch::Sm90, cutlass::arch::OpClassTensorOp,
    Elem, cutlass::layout::RowMajor, 128 / cutlass::sizeof_bits<Elem>::value,
    Elem, cutlass::layout::ColumnMajor, 128 / cutlass::sizeof_bits<Elem>::value,
    Acc,
    TileShape, ClusterShape,
    cutlass::gemm::collective::StageCountAutoCarveout<
        static_cast<int>(sizeof(typename CollectiveEpilogue::SharedStorage))>,
    cutlass::gemm::KernelTmaWarpSpecializedCooperative
  >::CollectiveOp;

using GemmKernel = cutlass::gemm::kernel::GemmUniversal<
    cute::Shape<int,int,int,int>, CollectiveMainloop, CollectiveEpilogue>;
using Gemm = cutlass::gemm::device::GemmUniversalAdapter<GemmKernel>;

auto* _anchor = &cutlass::device_kernel<GemmKernel>;


// ===== COMPILED SASS (sm_90a) =====

	.target	sm_90a

	.elftype	@"ET_EXEC"


//--------------------- .note.nv.tkinfo           --------------------------
	.section	.note.nv.tkinfo,"",@"SHT_NOTE"
	.sectionflags	@"SHF_NOTE_NV_TKINFO"
	.tkinfo
        /*0018*/ 	.word	0x00000002
        /*0030*/ 	.string	""
        /*0030*/ 	.string	"ptxas"
        /*0030*/ 	.string	"Cuda compilation tools, release 13.0, V13.0.88"
        /*0030*/ 	.string	"Build cuda_13.0.r13.0/compiler.36424714_0"
        /*0030*/ 	.string	"-arch sm_90a -m 64 "



//--------------------- .note.nv.cuinfo           --------------------------
	.section	.note.nv.cuinfo,"",@"SHT_NOTE"
	.sectionflags	@"SHF_NOTE_NV_CUINFO"
        /*0018*/ 	.short	0x0002
        /*001a*/ 	.short	0x005a
        /*001c*/ 	.short	0x0082
	.zero		2


//--------------------- .nv.info                  --------------------------
	.section	.nv.info,"",@"SHT_CUDA_INFO"
	.align	4


	//----- nvinfo : EIATTR_REGCOUNT
	.align		4
        /*0000*/ 	.byte	0x04, 0x2f
        /*0002*/ 	.short	(.L_18 - .L_17)
	.align		4
.L_17:
        /*0004*/ 	.word	index@(_ZN7cutlass13device_kernelINS_4gemm6kernel13GemmUniversalIN4cute5tupleIJiiiiEEENS1_10collective13CollectiveMmaINS1_34MainloopSm90TmaGmmaWarpSpecializedILi4ENS5_IJNS4_1CILi1EEESB_SB_EEENS1_35KernelTmaWarpSpecializedCooperativeEEENS5_IJNSA_ILi128EEENSA_ILi256EEENSA_ILi64EEEEEENS_6half_tENS5_IJlSB_lEEESJ_SK_NS4_8TiledMMAINS4_8MMA_AtomIJNS4_4SM904GMMA26MMA_64x256x16_F32F16F16_SSILNSO_5MajorE0ELSQ_0ELNSO_7ScaleInE1ELSR_1EEEEEENS4_6LayoutINS5_IJNSA_ILi2EEESB_SB_EEENS5_IJSB_NSA_ILi0EEESX_EEEEENS5_IJNS4_10UnderscoreES10_S10_EEEEENS4_13SM90_TMA_LOADENS4_14ComposedLayoutINS4_7SwizzleILi3ELi4ELi3EEENS4_18smem_ptr_flag_bitsILi16EEENSU_INS5_IJNSA_ILi8EEESH_EEENS5_IJSH_SB_EEEEEEEvNS4_8identityES13_S1D_vS1E_EENS_8epilogue10collective18CollectiveEpilogueINS1G_22Sm90TmaWarpSpecializedILi4ELi2ELi16ELb1ELb0EEEJSI_NS5_IJSF_NSA_ILi32EEEEEESJ_SK_SJ_SK_NS1G_6fusion15FusionCallbacksIS1K_NS1N_13LinCombEltActINS1G_6thread4ReLuESJ_fSJ_fLNS_15FloatRoundStyleE2EEESI_S1M_JEEES13_NS14_INS15_ILi2ELi4ELi3EEES18_NSU_INS5_IJS19_S1L_EEENS5_IJS1L_SB_EEEEEEENS4_17SM75_U32x4_LDSM_NENS4_14SM90_TMA_STOREES1Z_NS4_17SM90_U32x4_STSM_NENS4_9Copy_AtomIJS22_SJ_EEEvEEEvvEEEEvNT_6ParamsE)
        /*0008*/ 	.word	0x000000a8


	//----- nvinfo : EIATTR_FRAME_SIZE
	.align		4
.L_18:
        /*000c*/ 	.byte	0x04, 0x11
        /*000e*/ 	.short	(.L_20 - .L_19)
	.align		4
.L_19:
        /*0010*/ 	.word	index@(_ZN7cutlass13device_kernelINS_4gemm6kernel13GemmUniversalIN4cute5tupleIJiiiiEEENS1_10collective13CollectiveMmaINS1_34MainloopSm90TmaGmmaWarpSpecializedILi4ENS5_IJNS4_1CILi1EEESB_SB_EEENS1_35KernelTmaWarpSpecializedCooperativeEEENS5_IJNSA_ILi128EEENSA_ILi256EEENSA_ILi64EEEEEENS_6half_tENS5_IJlSB_lEEESJ_SK_NS4_8TiledMMAINS4_8MMA_AtomIJNS4_4SM904GMMA26MMA_64x256x16_F32F16F16_SSILNSO_5MajorE0ELSQ_0ELNSO_7ScaleInE1ELSR_1EEEEEENS4_6LayoutINS5_IJNSA_ILi2EEESB_SB_EEENS5_IJSB_NSA_ILi0EEESX_EEEEENS5_IJNS4_10UnderscoreES10_S10_EEEEENS4_13SM90_TMA_LOADENS4_14ComposedLayoutINS4_7SwizzleILi3ELi4ELi3EEENS4_18smem_ptr_flag_bitsILi16EEENSU_INS5_IJNSA_ILi8EEESH_EEENS5_IJSH_SB_EEEEEEEvNS4_8identityES13_S1D_vS1E_EENS_8epilogue10collective18CollectiveEpilogueINS1G_22Sm90TmaWarpSpecializedILi4ELi2ELi16ELb1ELb0EEEJSI_NS5_IJSF_NSA_ILi32EEEEEESJ_SK_SJ_SK_NS1G_6fusion15FusionCallbacksIS1K_NS1N_13LinCombEltActINS1G_6thread4ReLuESJ_fSJ_fLNS_15FloatRoundStyleE2EEESI_S1M_JEEES13_NS14_INS15_ILi2ELi4ELi3EEES18_NSU_INS5_IJS19_S1L_EEENS5_IJS1L_SB_EEEEEEENS4_17SM75_U32x4_LDSM_NENS4_14SM90_TMA_STOREES1Z_NS4_17SM90_U32x4_STSM_NENS4_9Copy_AtomIJS22_SJ_EEEvEEEvvEEEEvNT_6ParamsE)
        /*0014*/ 	.word	0x00000000


	//----- nvinfo : EIATTR_MIN_STACK_SIZE
	.align		4
.L_20:
        /*0018*/ 	.byte	0x04, 0x12
        /*001a*/ 	.short	(.L_22 - .L_21)
	.align		4
.L_21:
        /*001c*/ 	.word	index@(_ZN7cutlass13device_kernelINS_4gemm6kernel13GemmUniversalIN4cute5tupleIJiiiiEEENS1_10collective13CollectiveMmaINS1_34MainloopSm90TmaGmmaWarpSpecializedILi4ENS5_IJNS4_1CILi1EEESB_SB_EEENS1_35KernelTmaWarpSpecializedCooperativeEEENS5_IJNSA_ILi128EEENSA_ILi256EEENSA_ILi64EEEEEENS_6half_tENS5_IJlSB_lEEESJ_SK_NS4_8TiledMMAINS4_8MMA_AtomIJNS4_4SM904GMMA26MMA_64x256x16_F32F16F16_SSILNSO_5MajorE0ELSQ_0ELNSO_7ScaleInE1ELSR_1EEEEEENS4_6LayoutINS5_IJNSA_ILi2EEESB_SB_EEENS5_IJSB_NSA_ILi0EEESX_EEEEENS5_IJNS4_10UnderscoreES10_S10_EEEEENS4_13SM90_TMA_LOADENS4_14ComposedLayoutINS4_7SwizzleILi3ELi4ELi3EEENS4_18smem_ptr_flag_bitsILi16EEENSU_INS5_IJNSA_ILi8EEESH_EEENS5_IJSH_SB_EEEEEEEvNS4_8identityES13_S1D_vS1E_EENS_8epilogue10collective18CollectiveEpilogueINS1G_22Sm90TmaWarpSpecializedILi4ELi2ELi16ELb1ELb0EEEJSI_NS5_IJSF_NSA_ILi32EEEEEESJ_SK_SJ_SK_NS1G_6fusion15FusionCallbacksIS1K_NS1N_13LinCombEltActINS1G_6thread4ReLuESJ_fSJ_fLNS_15FloatRoundStyleE2EEESI_S1M_JEEES13_NS14_INS15_ILi2ELi4ELi3EEES18_NSU_INS5_IJS19_S1L_EEENS5_IJS1L_SB_EEEEEEENS4_17SM75_U32x4_LDSM_NENS4_14SM90_TMA_STOREES1Z_NS4_17SM90_U32x4_STSM_NENS4_9Copy_AtomIJS22_SJ_EEEvEEEvvEEEEvNT_6ParamsE)
        /*0020*/ 	.word	0x00000000
.L_22:


//--------------------- .nv.compat                --------------------------
	.section	.nv.compat,"",@"SHT_CUDA_COMPAT_INFO"
	.align	4
        /*0000*/ 	.byte	0x02, 0x09, 0x01, 0x00, 0x02, 0x02, 0x04, 0x00, 0x02, 0x05, 0x05, 0x00, 0x03, 0x07, 0x01, 0x01
        /*0010*/ 	.byte	0x02, 0x03, 0x01, 0x00, 0x02, 0x06, 0x01, 0x00, 0x04, 0x0b, 0x08, 0x00, 0x00, 0x00, 0x00, 0x00
        /*0020*/ 	.byte	0x00, 0x00, 0x00, 0x00


//--------------------- .nv.info._ZN7cutlass13device_kernelINS_4gemm6kernel13GemmUniversalIN4cute5tupleIJiiiiEEENS1_10collective13CollectiveMmaINS1_34MainloopSm90TmaGmmaWarpSpecializedILi4ENS5_IJNS4_1CILi1EEESB_SB_EEENS1_35KernelTmaWarpSpecializedCooperativeEEENS5_IJNSA_ILi128EEENSA_ILi256EEENSA_ILi64EEEEEENS_6half_tENS5_IJlSB_lEEESJ_SK_NS4_8TiledMMAINS4_8MMA_AtomIJNS4_4SM904GMMA26MMA_64x256x16_F32F16F16_SSILNSO_5MajorE0ELSQ_0ELNSO_7ScaleInE1ELSR_1EEEEEENS4_6LayoutINS5_IJNSA_ILi2EEESB_SB_EEENS5_IJSB_NSA_ILi0EEESX_EEEEENS5_IJNS4_10UnderscoreES10_S10_EEEEENS4_13SM90_TMA_LOADENS4_14ComposedLayoutINS4_7SwizzleILi3ELi4ELi3EEENS4_18smem_ptr_flag_bitsILi16EEENSU_INS5_IJNSA_ILi8EEESH_EEENS5_IJSH_SB_EEEEEEEvNS4_8identityES13_S1D_vS1E_EENS_8epilogue10collective18CollectiveEpilogueINS1G_22Sm90TmaWarpSpecializedILi4ELi2ELi16ELb1ELb0EEEJSI_NS5_IJSF_NSA_ILi32EEEEEESJ_SK_SJ_SK_NS1G_6fusion15FusionCallbacksIS1K_NS1N_13LinCombEltActINS1G_6thread4ReLuESJ_fSJ_fLNS_15FloatRoundStyleE2EEESI_S1M_JEEES13_NS14_INS15_ILi2ELi4ELi3EEES18_NSU_INS5_IJS19_S1L_EEENS5_IJS1L_SB_EEEEEEENS4_17SM75_U32x4_LDSM_NENS4_14SM90_TMA_STOREES1Z_NS4_17SM90_U32x4_STSM_NENS4_9Copy_AtomIJS22_SJ_EEEvEEEvvEEEEvNT_6ParamsE --------------------------
	.section	.nv.info._ZN7cutlass13device_kernelINS_4gemm6kernel13GemmUniversalIN4cute5tupleIJiiiiEEENS1_10collective13CollectiveMmaINS1_34MainloopSm90TmaGmmaWarpSpecializedILi4ENS5_IJNS4_1CILi1EEESB_SB_EEENS1_35KernelTmaWarpSpecializedCooperativeEEENS5_IJNSA_ILi128EEENSA_ILi256EEENSA_ILi64EEEEEENS_6half_tENS5_IJlSB_lEEESJ_SK_NS4_8TiledMMAINS4_8MMA_AtomIJNS4_4SM904GMMA26MMA_64x256x16_F32F16F16_SSILNSO_5MajorE0ELSQ_0ELNSO_7ScaleInE1ELSR_1EEEEEENS4_6LayoutINS5_IJNSA_ILi2EEESB_SB_EEENS5_IJSB_NSA_ILi0EEESX_EEEEENS5_IJNS4_10UnderscoreES10_S10_EEEEENS4_13SM90_TMA_LOADENS4_14ComposedLayoutINS4_7SwizzleILi3ELi4ELi3EEENS4_18smem_ptr_flag_bitsILi16EEENSU_INS5_IJNSA_ILi8EEESH_EEENS5_IJSH_SB_EEEEEEEvNS4_8identityES13_S1D_vS1E_EENS_8epilogue10collective18CollectiveEpilogueINS1G_22Sm90TmaWarpSpecializedILi4ELi2ELi16ELb1ELb0EEEJSI_NS5_IJSF_NSA_ILi32EEEEEESJ_SK_SJ_SK_NS1G_6fusion15FusionCallbacksIS1K_NS1N_13LinCombEltActINS1G_6thread4ReLuESJ_fSJ_fLNS_15FloatRoundStyleE2EEESI_S1M_JEEES13_NS14_INS15_ILi2ELi4ELi3EEES18_NSU_INS5_IJS19_S1L_EEENS5_IJS1L_SB_EEEEEEENS4_17SM75_U32x4_LDSM_NENS4_14SM90_TMA_STOREES1Z_NS4_17SM90_U32x4_STSM_NENS4_9Copy_AtomIJS22_SJ_EEEvEEEvvEEEEvNT_6ParamsE,"",@"SHT_CUDA_INFO"
	.sectionflags	@""
	.align	4


	//----- nvinfo : EIATTR_CUDA_API_VERSION
	.align		4
        /*0000*/ 	.byte	0x04, 0x37
        /*0002*/ 	.short	(.L_24 - .L_23)
.L_23:
        /*0004*/ 	.word	0x00000082


	//----- nvinfo : EIATTR_KPARAM_INFO
	.align		4
.L_24:
        /*0008*/ 	.byte	0x04, 0x17
        /*000a*/ 	.short	(.L_26 - .L_25)
.L_25:
        /*000c*/ 	.word	0x00000000
        /*0010*/ 	.short	0x0000
        /*0012*/ 	.short	0x0070
        /*0014*/ 	.byte	0x00, 0xf0, 0x01, 0x1c


	//----- nvinfo : EIATTR_SPARSE_MMA_MASK
	.align		4
.L_26:
        /*0018*/ 	.byte	0x03, 0x50
        /*001a*/ 	.short	0x0000


	//----- nvinfo : EIATTR_MAXREG_COUNT
	.align		4
        /*001c*/ 	.byte	0x03, 0x1b
        /*001e*/ 	.short	0x00a8


	//----- nvinfo : EIATTR_NUM_BARRIERS
	.align		4
        /*0020*/ 	.byte	0x02, 0x4c
        /*0022*/ 	.byte	0x02
	.zero		1


	//----- nvinfo : EIATTR_EXTERNS
	.align		4
        /*0024*/ 	.byte	0x04, 0x0f
        /*0026*/ 	.short	(.L_28 - .L_27)


	//   ....[0]....
	.align		4
.L_27:
        /*0028*/ 	.word	index@(__assertfail)


	//----- nvinfo : EIATTR_MERCURY_ISA_VERSION
	.align		4
.L_28:
        /*002c*/ 	.byte	0x03, 0x5f
        /*002e*/ 	.short	0x0101


	//----- nvinfo : EIATTR_INT_WARP_WIDE_INSTR_OFFSETS
	.align		4
        /*0030*/ 	.byte	0x04, 0x31
        /*0032*/ 	.short	(.L_30 - .L_29)


	//   ....[0]....
.L_29:
        /*0034*/ 	.word	0x000008c0


	//   ....[1]....
        /*0038*/ 	.word	0x000008d0


	//   ....[2]....
        /*003c*/ 	.word	0x00000950


	//----- nvinfo : EIATTR_COOP_GROUP_MASK_REGIDS
	.align		4
.L_30:
        /*0040*/ 	.byte	0x04, 0x29
        /*0042*/ 	.short	(.L_32 - .L_31)


	//   ....[0]....
.L_31:
        /*0044*/ 	.word	0xffffffff


	//   ....[1]....
        /*0048*/ 	.word	0xffffffff


	//   ....[2]....
        /*004c*/ 	.word	0xffffffff


	//   ....[3]....
        /*0050*/ 	.word	0xffffffff


	//   ....[4]....
        /*0054*/ 	.word	0xffffffff


	//   ....[5]....
        /*0058*/ 	.word	0xffffffff


	//----- nvinfo : EIATTR_COOP_GROUP_INSTR_OFFSETS
	.align		4
.L_32:
        /*005c*/ 	.byte	0x04, 0x28
        /*005e*/ 	.short	(.L_34 - .L_33)


	//   ....[0]....
.L_33:
        /*0060*/ 	.word	0x00000070


	//   ....[1]....
        /*0064*/ 	.word	0x00000080


	//   ....[2]....
        /*0068*/ 	.word	0x00000440


	//   ....[3]....
        /*006c*/ 	.word	0x000005d0


	//   ....[4]....
        /*0070*/ 	.word	0x00000780


	//   ....[5]....
        /*0074*/ 	.word	0x000014a0


	//----- nvinfo : EIATTR_REG_RECONFIG
	.align		4
.L_34:
        /*0078*/ 	.byte	0x01, 0x54
	.zero		2


	//----- nvinfo : EIATTR_SYSCALL_OFFSETS
	.align		4
        /*007c*/ 	.byte	0x04, 0x46
        /*007e*/ 	.short	(.L_36 - .L_35)


	//   ....[0]....
.L_35:
        /*0080*/ 	.word	0x00001660


	//   ....[1]....
        /*0084*/ 	.word	0x000020e0


	//   ....[2]....
        /*0088*/ 	.word	0x000021d0


	//----- nvinfo : EIATTR_MBARRIER_INSTR_OFFSETS
	.align		4
.L_36:
        /*008c*/ 	.byte	0x04, 0x39
        /*008e*/ 	.short	(.L_38 - .L_37)


	//   ....[0]....
.L_37:
        /*0090*/ 	.word	0x00000540
        /*0094*/ 	.word	0x000000ff
        /*0098*/ 	.word	0x00000000
        /*009c*/ 	.short	0x0100
        /*009e*/ 	.byte	0x08
	.zero		1


	//   ....[1]....
        /*00a0*/ 	.word	0x00000550
        /*00a4*/ 	.word	0x000000ff
        /*00a8*/ 	.word	0x00000020
        /*00ac*/ 	.short	0x0100
        /*00ae*/ 	.byte	0x08
	.zero		1


	//   ....[2]....
        /*00b0*/ 	.word	0x00000560
        /*00b4*/ 	.word	0x000000ff
        /*00b8*/ 	.word	0x00000008
        /*00bc*/ 	.short	0x0100
        /*00be*/ 	.byte	0x08
	.zero		1


	//   ....[3]....
        /*00c0*/ 	.word	0x00000570
        /*00c4*/ 	.word	0x000000ff
        /*00c8*/ 	.word	0x00000028
        /*00cc*/ 	.short	0x0100
        /*00ce*/ 	.byte	0x08
	.zero		1


	//   ....[4]....
        /*00d0*/ 	.word	0x00000580
        /*00d4*/ 	.word	0x000000ff
        /*00d8*/ 	.word	0x00000010
        /*00dc*/ 	.short	0x0100
        /*00de*/ 	.byte	0x08
	.zero		1


	//   ....[5]....
        /*00e0*/ 	.word	0x00000590
        /*00e4*/ 	.word	0x000000ff
        /*00e8*/ 	.word	0x00000030
        /*00ec*/ 	.short	0x0100
        /*00ee*/ 	.byte	0x08
	.zero		1


	//   ....[6]....
        /*00f0*/ 	.word	0x000005a0
        /*00f4*/ 	.word	0x000000ff
        /*00f8*/ 	.word	0x00000018
        /*00fc*/ 	.short	0x0100
        /*00fe*/ 	.byte	0x08
	.zero		1


	//   ....[7]....
        /*0100*/ 	.word	0x000005b0
        /*0104*/ 	.word	0x000000ff
        /*0108*/ 	.word	0x00000038
        /*010c*/ 	.short	0x0100
        /*010e*/ 	.byte	0x08
	.zero		1


	//   ....[8]....
        /*0110*/ 	.word	0x000006f0
        /*0114*/ 	.word	0x000000ff
        /*0118*/ 	.word	0x00000040
        /*011c*/ 	.short	0x0100
        /*011e*/ 	.byte	0x08
	.zero		1


	//   ....[9]....
        /*0120*/ 	.word	0x00000700
        /*0124*/ 	.word	0x000000ff
        /*0128*/ 	.word	0x00000060
        /*012c*/ 	.short	0x0100
        /*012e*/ 	.byte	0x08
	.zero		1


	//   ....[10]....
        /*0130*/ 	.word	0x00000710
        /*0134*/ 	.word	0x000000ff
        /*0138*/ 	.word	0x00000048
        /*013c*/ 	.short	0x0100
        /*013e*/ 	.byte	0x08
	.zero		1


	//   ....[11]....
        /*0140*/ 	.word	0x00000720
        /*0144*/ 	.word	0x000000ff
        /*0148*/ 	.word	0x00000068
        /*014c*/ 	.short	0x0100
        /*014e*/ 	.byte	0x08
	.zero		1


	//   ....[12]....
        /*0150*/ 	.word	0x00000730
        /*0154*/ 	.word	0x000000ff
        /*0158*/ 	.word	0x00000050
        /*015c*/ 	.short	0x0100
        /*015e*/ 	.byte	0x08
	.zero		1


	//   ....[13]....
        /*0160*/ 	.word	0x00000740
        /*0164*/ 	.word	0x000000ff
        /*0168*/ 	.word	0x00000070
        /*016c*/ 	.short	0x0100
        /*016e*/ 	.byte	0x08
	.zero		1


	//   ....[14]....
        /*0170*/ 	.word	0x00000750
        /*0174*/ 	.word	0x000000ff
        /*0178*/ 	.word	0x00000058
        /*017c*/ 	.short	0x0100
        /*017e*/ 	.byte	0x08
	.zero		1


	//   ....[15]....
        /*0180*/ 	.word	0x00000760
        /*0184*/ 	.word	0x000000ff
        /*0188*/ 	.word	0x00000078
        /*018c*/ 	.short	0x0100
        /*018e*/ 	.byte	0x08
	.zero		1


	//   ....[16]....
        /*0190*/ 	.word	0x000009f0
        /*0194*/ 	.word	0x000000ff
        /*0198*/ 	.word	0x00000080
        /*019c*/ 	.short	0x0100
        /*019e*/ 	.byte	0x08
	.zero		1


	//   ....[17]....
        /*01a0*/ 	.word	0x00000a50
        /*01a4*/ 	.word	0x000000ff
        /*01a8*/ 	.word	0x00000088
        /*01ac*/ 	.short	0x0100
        /*01ae*/ 	.byte	0x08
	.zero		1


	//   ....[18]....
        /*01b0*/ 	.word	0x000016e0
        /*01b4*/ 	.word	0x00000003
        /*01b8*/ 	.word	0x00000000
        /*01bc*/ 	.short	0x010a
        /*01be*/ 	.byte	0x3f
	.zero		1


	//   ....[19]....
        /*01c0*/ 	.word	0x00001720
        /*01c4*/ 	.word	0x00000003
        /*01c8*/ 	.word	0x00000000
        /*01cc*/ 	.short	0x010a
        /*01ce*/ 	.byte	0x3f
	.zero		1


	//   ....[20]....
        /*01d0*/ 	.word	0x00001ac0
        /*01d4*/ 	.word	0x000000ff
        /*01d8*/ 	.word	0x00000000
        /*01dc*/ 	.short	0x010a
        /*01de*/ 	.byte	0x04
	.zero		1


	//   ....[21]....
        /*01e0*/ 	.word	0x00001b00
        /*01e4*/ 	.word	0x000000ff
        /*01e8*/ 	.word	0x00000000
        /*01ec*/ 	.short	0x010a
        /*01ee*/ 	.byte	0x04
	.zero		1


	//   ....[22]....
        /*01f0*/ 	.word	0x00001d90
        /*01f4*/ 	.word	0x000000ff
        /*01f8*/ 	.word	0x00000000
        /*01fc*/ 	.short	0x0101
        /*01fe*/ 	.byte	0x04
	.zero		1


	//   ....[23]....
        /*0200*/ 	.word	0x00001f40
        /*0204*/ 	.word	0x000000ff
        /*0208*/ 	.word	0x00000000
        /*020c*/ 	.short	0x0101
        /*020e*/ 	.byte	0x04
	.zero		1


	//   ....[24]....
        /*0210*/ 	.word	0x00002690
        /*0214*/ 	.word	0x000000ff
        /*0218*/ 	.word	0x00000040
        /*021c*/ 	.short	0x010a
        /*021e*/ 	.byte	0x2d
	.zero		1


	//   ....[25]....
        /*0220*/ 	.word	0x00002e90
        /*0224*/ 	.word	0x000000ff
        /*0228*/ 	.word	0x00000000
        /*022c*/ 	.short	0x0101
        /*022e*/ 	.byte	0x04
	.zero		1


	//   ....[26]....
        /*0230*/ 	.word	0x00002f70
        /*0234*/ 	.word	0x0000000e
        /*0238*/ 	.word	0x00000040
        /*023c*/ 	.short	0x010a
        /*023e*/ 	.byte	0x3f
	.zero		1


	//   ....[27]....
        /*0240*/ 	.word	0x00003590
        /*0244*/ 	.word	0x000000ff
        /*0248*/ 	.word	0x00000000
        /*024c*/ 	.short	0x0101
        /*024e*/ 	.byte	0x04
	.zero		1


	//   ....[28]....
        /*0250*/ 	.word	0x00003680
        /*0254*/ 	.word	0x0000000c
        /*0258*/ 	.word	0x00000040
        /*025c*/ 	.short	0x010a
        /*025e*/ 	.byte	0x3f
	.zero		1


	//   ....[29]....
        /*0260*/ 	.word	0x00003cd0
        /*0264*/ 	.word	0x000000ff
        /*0268*/ 	.word	0x00000000
        /*026c*/ 	.short	0x0101
        /*026e*/ 	.byte	0x04
	.zero		1


	//   ....[30]....
        /*0270*/ 	.word	0x00003dc0
        /*0274*/ 	.word	0x0000000e
        /*0278*/ 	.word	0x00000040
        /*027c*/ 	.short	0x010a
        /*027e*/ 	.byte	0x3f
	.zero		1


	//   ....[31]....
        /*0280*/ 	.word	0x00004410
        /*0284*/ 	.word	0x000000ff
        /*0288*/ 	.word	0x00000000
        /*028c*/ 	.short	0x0101
        /*028e*/ 	.byte	0x04
	.zero		1


	//   ....[32]....
        /*0290*/ 	.word	0x000044f0
        /*0294*/ 	.word	0x0000000d
        /*0298*/ 	.word	0x00000040
        /*029c*/ 	.short	0x010a
        /*029e*/ 	.byte	0x3f
	.zero		1


	//   ....[33]....
        /*02a0*/ 	.word	0x00004b30
        /*02a4*/ 	.word	0x000000ff
        /*02a8*/ 	.word	0x00000000
        /*02ac*/ 	.short	0x0101
        /*02ae*/ 	.byte	0x04
	.zero		1


	//   ....[34]....
        /*02b0*/ 	.word	0x00004c10
        /*02b4*/ 	.word	0x0000000d
        /*02b8*/ 	.word	0x00000040
        /*02bc*/ 	.short	0x010a
        /*02be*/ 	.byte	0x3f
	.zero		1


	//   ....[35]....
        /*02c0*/ 	.word	0x00005250
        /*02c4*/ 	.word	0x000000ff
        /*02c8*/ 	.word	0x00000000
        /*02cc*/ 	.short	0x0101
        /*02ce*/ 	.byte	0x04
	.zero		1


	//   ....[36]....
        /*02d0*/ 	.word	0x00005330
        /*02d4*/ 	.word	0x0000000d
        /*02d8*/ 	.word	0x00000040
        /*02dc*/ 	.short	0x010a
        /*02de*/ 	.byte	0x3f
	.zero		1


	//   ....[37]....
        /*02e0*/ 	.word	0x00005970
        /*02e4*/ 	.word	0x000000ff
        /*02e8*/ 	.word	0x00000000
        /*02ec*/ 	.short	0x0101
        /*02ee*/ 	.byte	0x04
	.zero		1


	//   ....[38]....
        /*02f0*/ 	.word	0x00005a50
        /*02f4*/ 	.word	0x0000000e
        /*02f8*/ 	.word	0x00000040
        /*02fc*/ 	.short	0x010a
        /*02fe*/ 	.byte	0x3f
	.zero		1


	//   ....[39]....
        /*0300*/ 	.word	0x00006040
        /*0304*/ 	.word	0x000000ff
        /*0308*/ 	.word	0x00000000
        /*030c*/ 	.short	0x0101
        /*030e*/ 	.byte	0x04
	.zero		1


	//   ....[40]....
        /*0310*/ 	.word	0x00006a00
        /*0314*/ 	.word	0x000000ff
        /*0318*/ 	.word	0x00000000
        /*031c*/ 	.short	0x0101
        /*031e*/ 	.byte	0x04
	.zero		1


	//   ....[41]....
        /*0320*/ 	.word	0x000070e0
        /*0324*/ 	.word	0x000000ff
        /*0328*/ 	.word	0x00000088
        /*032c*/ 	.short	0x010a
        /*032e*/ 	.byte	0x04
	.zero		1


	//   ....[42]....
        /*0330*/ 	.word	0x000074e0
        /*0334*/ 	.word	0x000000ff
        /*0338*/ 	.word	0x00000060
        /*033c*/ 	.short	0x010a
        /*033e*/ 	.byte	0x0d
	.zero		1


	//   ....[43]....
        /*0340*/ 	.word	0x000075d0
        /*0344*/ 	.word	0x000000ff
        /*0348*/ 	.word	0x00000040
        /*034c*/ 	.short	0x010b
        /*034e*/ 	.byte	0x0d
	.zero		1


	//   ....[44]....
        /*0350*/ 	.word	0x00007630
        /*0354*/ 	.word	0x000000ff
        /*0358*/ 	.word	0x00000000
        /*035c*/ 	.short	0x0101
        /*035e*/ 	.byte	0x10
	.zero		1


	//   ....[45]....
        /*0360*/ 	.word	0x00007660
        /*0364*/ 	.word	0x000000ff
        /*0368*/ 	.word	0x00000068
        /*036c*/ 	.short	0x010a
        /*036e*/ 	.byte	0x0d
	.zero		1


	//   ....[46]....
        /*0370*/ 	.word	0x00007770
        /*0374*/ 	.word	0x000000ff
        /*0378*/ 	.word	0x00000048
        /*037c*/ 	.short	0x010b
        /*037e*/ 	.byte	0x0d
	.zero		1


	//   ....[47]....
        /*0380*/ 	.word	0x000077d0
        /*0384*/ 	.word	0x000000ff
        /*0388*/ 	.word	0x00000000
        /*038c*/ 	.short	0x0101
        /*038e*/ 	.byte	0x12
	.zero		1


	//   ....[48]....
        /*0390*/ 	.word	0x00007800
        /*0394*/ 	.word	0x000000ff
        /*0398*/ 	.word	0x00000070
        /*039c*/ 	.short	0x010a
        /*039e*/ 	.byte	0x0d
	.zero		1


	//   ....[49]....
        /*03a0*/ 	.word	0x00007910
        /*03a4*/ 	.word	0x000000ff
        /*03a8*/ 	.word	0x00000050
        /*03ac*/ 	.short	0x010b
        /*03ae*/ 	.byte	0x0d
	.zero		1


	//   ....[50]....
        /*03b0*/ 	.word	0x00007970
        /*03b4*/ 	.word	0x000000ff
        /*03b8*/ 	.word	0x00000000
        /*03bc*/ 	.short	0x0101
        /*03be*/ 	.byte	0x15
	.zero		1


	//   ....[51]....
        /*03c0*/ 	.word	0x000079a0
        /*03c4*/ 	.word	0x000000ff
        /*03c8*/ 	.word	0x00000078
        /*03cc*/ 	.short	0x010a
        /*03ce*/ 	.byte	0x0d
	.zero		1


	//   ....[52]....
        /*03d0*/ 	.word	0x00007ab0
        /*03d4*/ 	.word	0x000000ff
        /*03d8*/ 	.word	0x00000058
        /*03dc*/ 	.short	0x010b
        /*03de*/ 	.byte	0x0d
	.zero		1


	//   ....[53]....
        /*03e0*/ 	.word	0x00007b10
        /*03e4*/ 	.word	0x000000ff
        /*03e8*/ 	.word	0x00000000
        /*03ec*/ 	.short	0x0101
        /*03ee*/ 	.byte	0x1d
	.zero		1


	//   ....[54]....
        /*03f0*/ 	.word	0x00007b50
        /*03f4*/ 	.word	0x000000ff
        /*03f8*/ 	.word	0x00000060
        /*03fc*/ 	.short	0x010a
        /*03fe*/ 	.byte	0x0d
	.zero		1


	//   ....[55]....
        /*0400*/ 	.word	0x00007c50
        /*0404*/ 	.word	0x000000ff
        /*0408*/ 	.word	0x00000040
        /*040c*/ 	.short	0x010b
        /*040e*/ 	.byte	0x0d
	.zero		1


	//   ....[56]....
        /*0410*/ 	.word	0x00007c90
        /*0414*/ 	.word	0x000000ff
        /*0418*/ 	.word	0x00000000
        /*041c*/ 	.short	0x0101
        /*041e*/ 	.byte	0x10
	.zero		1


	//   ....[57]....
        /*0420*/ 	.word	0x00007cc0
        /*0424*/ 	.word	0x000000ff
        /*0428*/ 	.word	0x00000068
        /*042c*/ 	.short	0x010a
        /*042e*/ 	.byte	0x0d
	.zero		1


	//   ....[58]....
        /*0430*/ 	.word	0x00007dc0
        /*0434*/ 	.word	0x000000ff
        /*0438*/ 	.word	0x00000048
        /*043c*/ 	.short	0x010b
        /*043e*/ 	.byte	0x0d
	.zero		1


	//   ....[59]....
        /*0440*/ 	.word	0x00007e00
        /*0444*/ 	.word	0x000000ff
        /*0448*/ 	.word	0x00000000
        /*044c*/ 	.short	0x0101
        /*044e*/ 	.byte	0x12
	.zero		1


	//   ....[60]....
        /*0450*/ 	.word	0x00007e30
        /*0454*/ 	.word	0x000000ff
        /*0458*/ 	.word	0x00000070
        /*045c*/ 	.short	0x010a
        /*045e*/ 	.byte	0x0d
	.zero		1


	//   ....[61]....
        /*0460*/ 	.word	0x00007f30
        /*0464*/ 	.word	0x000000ff
        /*0468*/ 	.word	0x00000050
        /*046c*/ 	.short	0x010b
        /*046e*/ 	.byte	0x0d
	.zero		1


	//   ....[62]....
        /*0470*/ 	.word	0x00007f70
        /*0474*/ 	.word	0x000000ff
        /*0478*/ 	.word	0x00000000
        /*047c*/ 	.short	0x0101
        /*047e*/ 	.byte	0x15
	.zero		1


	//   ....[63]....
        /*0480*/ 	.word	0x00007fa0
        /*0484*/ 	.word	0x000000ff
        /*0488*/ 	.word	0x00000078
        /*048c*/ 	.short	0x010a
        /*048e*/ 	.byte	0x0d
	.zero		1


	//   ....[64]....
        /*0490*/ 	.word	0x000080a0
        /*0494*/ 	.word	0x000000ff
        /*0498*/ 	.word	0x00000058
        /*049c*/ 	.short	0x010b
        /*049e*/ 	.byte	0x0d
	.zero		1


	//   ....[65]....
        /*04a0*/ 	.word	0x000080f0
        /*04a4*/ 	.word	0x000000ff
        /*04a8*/ 	.word	0x00000000
        /*04ac*/ 	.short	0x0101
        /*04ae*/ 	.byte	0x1d
	.zero		1


	//   ....[66]....
        /*04b0*/ 	.word	0x000087b0
        /*04b4*/ 	.word	0x00000000
        /*04b8*/ 	.word	0x00000060
        /*04bc*/ 	.short	0x010a
        /*04be*/ 	.byte	0x3f
	.zero		1


	//   ....[67]....
        /*04c0*/ 	.word	0x000087f0
        /*04c4*/ 	.word	0x00000000
        /*04c8*/ 	.word	0x00000068
        /*04cc*/ 	.short	0x010a
        /*04ce*/ 	.byte	0x3f
	.zero		1


	//   ....[68]....
        /*04d0*/ 	.word	0x00008830
        /*04d4*/ 	.word	0x00000000
        /*04d8*/ 	.word	0x00000070
        /*04dc*/ 	.short	0x010a
        /*04de*/ 	.byte	0x3f
	.zero		1


	//   ....[69]....
        /*04e0*/ 	.word	0x00008890
        /*04e4*/ 	.word	0x00000000
        /*04e8*/ 	.word	0x00000078
        /*04ec*/ 	.short	0x010a
        /*04ee*/ 	.byte	0x3f
	.zero		1


	//   ....[70]....
        /*04f0*/ 	.word	0x00008bc0
        /*04f4*/ 	.word	0x0000000f
        /*04f8*/ 	.word	0x00000020
        /*04fc*/ 	.short	0x010a
        /*04fe*/ 	.byte	0x3f
	.zero		1


	//   ....[71]....
        /*0500*/ 	.word	0x00008f80
        /*0504*/ 	.word	0x00000005
        /*0508*/ 	.word	0x00000088
        /*050c*/ 	.short	0x0101
        /*050e*/ 	.byte	0x3f
	.zero		1


	//   ....[72]....
        /*0510*/ 	.word	0x00009690
        /*0514*/ 	.word	0x00000007
        /*0518*/ 	.word	0x00000000
        /*051c*/ 	.short	0x010a
        /*051e*/ 	.byte	0x3f
	.zero		1


	//   ....[73]....
        /*0520*/ 	.word	0x00009710
        /*0524*/ 	.word	0x00000006
        /*0528*/ 	.word	0x00000000
        /*052c*/ 	.short	0x010a
        /*052e*/ 	.byte	0x3f
	.zero		1


	//   ....[74]....
        /*0530*/ 	.word	0x000097a0
        /*0534*/ 	.word	0x00000007
        /*0538*/ 	.word	0x00000000
        /*053c*/ 	.short	0x010a
        /*053e*/ 	.byte	0x3f
	.zero		1


	//   ....[75]....
        /*0540*/ 	.word	0x00009830
        /*0544*/ 	.word	0x00000005
        /*0548*/ 	.word	0x00000000
        /*054c*/ 	.short	0x010a
        /*054e*/ 	.byte	0x3f
	.zero		1


	//   ....[76]....
        /*0550*/ 	.word	0x00009890
        /*0554*/ 	.word	0x00000003
        /*0558*/ 	.word	0x00000000
        /*055c*/ 	.short	0x010a
        /*055e*/ 	.byte	0x3f
	.zero		1


	//   ....[77]....
        /*0560*/ 	.word	0x000098f0
        /*0564*/ 	.word	0x00000004
        /*0568*/ 	.word	0x00000000
        /*056c*/ 	.short	0x010a
        /*056e*/ 	.byte	0x3f
	.zero		1


	//   ....[78]....
        /*0570*/ 	.word	0x00009950
        /*0574*/ 	.word	0x00000004
        /*0578*/ 	.word	0x00000040
        /*057c*/ 	.short	0x010a
        /*057e*/ 	.byte	0x3f
	.zero		1


	//   ....[79]....
        /*0580*/ 	.word	0x000099a0
        /*0584*/ 	.word	0x0000000e
        /*0588*/ 	.word	0x00000040
        /*058c*/ 	.short	0x010a
        /*058e*/ 	.byte	0x3f
	.zero		1


	//   ....[80]....
        /*0590*/ 	.word	0x000099f0
        /*0594*/ 	.word	0x0000000c
        /*0598*/ 	.word	0x00000040
        /*059c*/ 	.short	0x010a
        /*059e*/ 	.byte	0x3f
	.zero		1


	//   ....[81]....
        /*05a0*/ 	.word	0x00009a40
        /*05a4*/ 	.word	0x0000000e
        /*05a8*/ 	.word	0x00000040
        /*05ac*/ 	.short	0x010a
        /*05ae*/ 	.byte	0x3f
	.zero		1


	//   ....[82]....
        /*05b0*/ 	.word	0x00009a90
        /*05b4*/ 	.word	0x0000000d
        /*05b8*/ 	.word	0x00000040
        /*05bc*/ 	.short	0x010a
        /*05be*/ 	.byte	0x3f
	.zero		1


	//   ....[83]....
        /*05c0*/ 	.word	0x00009ae0
        /*05c4*/ 	.word	0x0000000d
        /*05c8*/ 	.word	0x00000040
        /*05cc*/ 	.short	0x010a
        /*05ce*/ 	.byte	0x3f
	.zero		1


	//   ....[84]....
        /*05d0*/ 	.word	0x00009b30
        /*05d4*/ 	.word	0x0000000d
        /*05d8*/ 	.word	0x00000040
        /*05dc*/ 	.short	0x010a
        /*05de*/ 	.byte	0x3f
	.zero		1


	//   ....[85]....
        /*05e0*/ 	.word	0x00009b80
        /*05e4*/ 	.word	0x0000000e
        /*05e8*/ 	.word	0x00000040
        /*05ec*/ 	.short	0x010a
        /*05ee*/ 	.byte	0x3f
	.zero		1


	//   ....[86]....
        /*05f0*/ 	.word	0x00009be0
        /*05f4*/ 	.word	0x00000003
        /*05f8*/ 	.word	0x00000088
        /*05fc*/ 	.short	0x010a
        /*05fe*/ 	.byte	0x3f
	.zero		1


	//   ....[87]....
        /*0600*/ 	.word	0x00009c40
        /*0604*/ 	.word	0x00000005
        /*0608*/ 	.word	0x00000060
        /*060c*/ 	.short	0x010a
        /*060e*/ 	.byte	0x3f
	.zero		1


	//   ....[88]....
        /*0610*/ 	.word	0x00009ca0
        /*0614*/ 	.word	0x00000005
        /*0618*/ 	.word	0x00000068
        /*061c*/ 	.short	0x010a
        /*061e*/ 	.byte	0x3f
	.zero		1


	//   ....[89]....
        /*0620*/ 	.word	0x00009d00
        /*0624*/ 	.word	0x00000005
        /*0628*/ 	.word	0x00000070
        /*062c*/ 	.short	0x010a
        /*062e*/ 	.byte	0x3f
	.zero		1


	//   ....[90]....
        /*0630*/ 	.word	0x00009d60
        /*0634*/ 	.word	0x00000005
        /*0638*/ 	.word	0x00000078
        /*063c*/ 	.short	0x010a
        /*063e*/ 	.byte	0x3f
	.zero		1


	//   ....[91]....
        /*0640*/ 	.word	0x00009dc0
        /*0644*/ 	.word	0x00000005
        /*0648*/ 	.word	0x00000060
        /*064c*/ 	.short	0x010a
        /*064e*/ 	.byte	0x3f
	.zero		1


	//   ....[92]....
        /*0650*/ 	.word	0x00009e20
        /*0654*/ 	.word	0x00000005
        /*0658*/ 	.word	0x00000068
        /*065c*/ 	.short	0x010a
        /*065e*/ 	.byte	0x3f
	.zero		1


	//   ....[93]....
        /*0660*/ 	.word	0x00009e80
        /*0664*/ 	.word	0x00000005
        /*0668*/ 	.word	0x00000070
        /*066c*/ 	.short	0x010a
        /*066e*/ 	.byte	0x3f
	.zero		1


	//   ....[94]....
        /*0670*/ 	.word	0x00009ee0
        /*0674*/ 	.word	0x00000005
        /*0678*/ 	.word	0x00000078
        /*067c*/ 	.short	0x010a
        /*067e*/ 	.byte	0x3f
	.zero		1


	//   ....[95]....
        /*0680*/ 	.word	0x00009f30
        /*0684*/ 	.word	0x00000000
        /*0688*/ 	.word	0x00000060
        /*068c*/ 	.short	0x010a
        /*068e*/ 	.byte	0x3f
	.zero		1


	//   ....[96]....
        /*0690*/ 	.word	0x00009f80
        /*0694*/ 	.word	0x00000000
        /*0698*/ 	.word	0x00000068
        /*069c*/ 	.short	0x010a
        /*069e*/ 	.byte	0x3f
	.zero		1


	//   ....[97]....
        /*06a0*/ 	.word	0x00009fd0
        /*06a4*/ 	.word	0x00000000
        /*06a8*/ 	.word	0x00000070
        /*06ac*/ 	.short	0x010a
        /*06ae*/ 	.byte	0x3f
	.zero		1


	//   ....[98]....
        /*06b0*/ 	.word	0x0000a0a0
        /*06b4*/ 	.word	0x0000000f
        /*06b8*/ 	.word	0x00000020
        /*06bc*/ 	.short	0x010a
        /*06be*/ 	.byte	0x3f
	.zero		1


	//   ....[99]....
        /*06c0*/ 	.word	0x0000a170
        /*06c4*/ 	.word	0x00000007
        /*06c8*/ 	.word	0x00000000
        /*06cc*/ 	.short	0x010a
        /*06ce*/ 	.byte	0x3f
	.zero		1


	//   ....[100]....
        /*06d0*/ 	.word	0x0000a1c0
        /*06d4*/ 	.word	0x00000006
        /*06d8*/ 	.word	0x00000000
        /*06dc*/ 	.short	0x010a
        /*06de*/ 	.byte	0x3f
	.zero		1


	//   ....[101]....
        /*06e0*/ 	.word	0x0000a210
        /*06e4*/ 	.word	0x00000007
        /*06e8*/ 	.word	0x00000000
        /*06ec*/ 	.short	0x010a
        /*06ee*/ 	.byte	0x3f
	.zero		1


	//----- nvinfo : EIATTR_NUM_MBARRIERS
	.align		4
.L_38:
        /*06f0*/ 	.byte	0x03, 0x38
        /*06f2*/ 	.short	0x0012


	//----- nvinfo : EIATTR_EXIT_INSTR_OFFSETS
	.align		4
        /*06f4*/ 	.byte	0x04, 0x1c
        /*06f6*/ 	.short	(.L_40 - .L_39)


	//   ....[0]....
.L_39:
        /*06f8*/ 	.word	0x00009880


	//----- nvinfo : EIATTR_MAX_THREADS
	.align		4
.L_40:
        /*06fc*/ 	.byte	0x04, 0x05
        /*06fe*/ 	.short	(.L_42 - .L_41)
.L_41:
        /*0700*/ 	.word	0x00000180
        /*0704*/ 	.word	0x00000001
        /*0708*/ 	.word	0x00000001


	//----- nvinfo : EIATTR_CRS_STACK_SIZE
	.align		4
.L_42:
        /*070c*/ 	.byte	0x04, 0x1e
        /*070e*/ 	.short	(.L_44 - .L_43)
.L_43:
        /*0710*/ 	.word	0x00000000


	//----- nvinfo : EIATTR_CBANK_PARAM_SIZE
	.align		4
.L_44:
        /*0714*/ 	.byte	0x03, 0x19
        /*0716*/ 	.short	0x0770


	//----- nvinfo : EIATTR_PARAM_CBANK
	.align		4
        /*0718*/ 	.byte	0x04, 0x0a
        /*071a*/ 	.short	(.L_46 - .L_45)
	.align		4
.L_45:
        /*071c*/ 	.word	index@(.nv.constant0._ZN7cutlass13device_kernelINS_4gemm6kernel13GemmUniversalIN4cute5tupleIJiiiiEEENS1_10collective13CollectiveMmaINS1_34MainloopSm90TmaGmmaWarpSpecializedILi4ENS5_IJNS4_1CILi1EEESB_SB_EEENS1_35KernelTmaWarpSpecializedCooperativeEEENS5_IJNSA_ILi128EEENSA_ILi256EEENSA_ILi64EEEEEENS_6half_tENS5_IJlSB_lEEESJ_SK_NS4_8TiledMMAINS4_8MMA_AtomIJNS4_4SM904GMMA26MMA_64x256x16_F32F16F16_SSILNSO_5MajorE0ELSQ_0ELNSO_7ScaleInE1ELSR_1EEEEEENS4_6LayoutINS5_IJNSA_ILi2EEESB_SB_EEENS5_IJSB_NSA_ILi0EEESX_EEEEENS5_IJNS4_10UnderscoreES10_S10_EEEEENS4_13SM90_TMA_LOADENS4_14ComposedLayoutINS4_7SwizzleILi3ELi4ELi3EEENS4_18smem_ptr_flag_bitsILi16EEENSU_INS5_IJNSA_ILi8EEESH_EEENS5_IJSH_SB_EEEEEEEvNS4_8identityES13_S1D_vS1E_EENS_8epilogue10collective18CollectiveEpilogueINS1G_22Sm90TmaWarpSpecializedILi4ELi2ELi16ELb1ELb0EEEJSI_NS5_IJSF_NSA_ILi32EEEEEESJ_SK_SJ_SK_NS1G_6fusion15FusionCallbacksIS1K_NS1N_13LinCombEltActINS1G_6thread4ReLuESJ_fSJ_fLNS_15FloatRoundStyleE2EEESI_S1M_JEEES13_NS14_INS15_ILi2ELi4ELi3EEES18_NSU_INS5_IJS19_S1L_EEENS5_IJS1L_SB_EEEEEEENS4_17SM75_U32x4_LDSM_NENS4_14SM90_TMA_STOREES1Z_NS4_17SM90_U32x4_STSM_NENS4_9Copy_AtomIJS22_SJ_EEEvEEEvvEEEEvNT_6ParamsE)
        /*0720*/ 	.short	0x0210
        /*0722*/ 	.short	0x0770


	//----- nvinfo : EIATTR_SW_WAR
	.align		4
.L_46:
        /*0724*/ 	.byte	0x04, 0x36
        /*0726*/ 	.short	(.L_48 - .L_47)
.L_47:
        /*0728*/ 	.word	0x00000008
.L_48:


//--------------------- .nv.callgraph             --------------------------
	.section	.nv.callgraph,"",@"SHT_CUDA_CALLGRAPH"
	.align	4
	.sectionentsize	8
	.align		4
        /*0000*/ 	.word	0x00000000
	.align		4
        /*0004*/ 	.word	0xffffffff
	.align		4
        /*0008*/ 	.word	index@(_ZN7cutlass13device_kernelINS_4gemm6kernel13GemmUniversalIN4cute5tupleIJiiiiEEENS1_10collective13CollectiveMmaINS1_34MainloopSm90TmaGmmaWarpSpecializedILi4ENS5_IJNS4_1CILi1EEESB_SB_EEENS1_35KernelTmaWarpSpecializedCooperativeEEENS5_IJNSA_ILi128EEENSA_ILi256EEENSA_ILi64EEEEEENS_6half_tENS5_IJlSB_lEEESJ_SK_NS4_8TiledMMAINS4_8MMA_AtomIJNS4_4SM904GMMA26MMA_64x256x16_F32F16F16_SSILNSO_5MajorE0ELSQ_0ELNSO_7ScaleInE1ELSR_1EEEEEENS4_6LayoutINS5_IJNSA_ILi2EEESB_SB_EEENS5_IJSB_NSA_ILi0EEESX_EEEEENS5_IJNS4_10UnderscoreES10_S10_EEEEENS4_13SM90_TMA_LOADENS4_14ComposedLayoutINS4_7SwizzleILi3ELi4ELi3EEENS4_18smem_ptr_flag_bitsILi16EEENSU_INS5_IJNSA_ILi8EEESH_EEENS5_IJSH_SB_EEEEEEEvNS4_8identityES13_S1D_vS1E_EENS_8epilogue10collective18CollectiveEpilogueINS1G_22Sm90TmaWarpSpecializedILi4ELi2ELi16ELb1ELb0EEEJSI_NS5_IJSF_NSA_ILi32EEEEEESJ_SK_SJ_SK_NS1G_6fusion15FusionCallbacksIS1K_NS1N_13LinCombEltActINS1G_6thread4ReLuESJ_fSJ_fLNS_15FloatRoundStyleE2EEESI_S1M_JEEES13_NS14_INS15_ILi2ELi4ELi3EEES18_NSU_INS5_IJS19_S1L_EEENS5_IJS1L_SB_EEEEEEENS4_17SM75_U32x4_LDSM_NENS4_14SM90_TMA_STOREES1Z_NS4_17SM90_U32x4_STSM_NENS4_9Copy_AtomIJS22_SJ_EEEvEEEvvEEEEvNT_6ParamsE)
	.align		4
        /*000c*/ 	.word	index@(__assertfail)
	.align		4
        /*0010*/ 	.word	0x00000000
	.align		4
        /*0014*/ 	.word	0xfffffffe
	.align		4
        /*0018*/ 	.word	0x00000000
	.align		4
        /*001c*/ 	.word	0xfffffffd
	.align		4
        /*0020*/ 	.word	0x00000000
	.align		4
        /*0024*/ 	.word	0xfffffffc


//--------------------- .nv.constant4             --------------------------
	.section	.nv.constant4,"a",@progbits
	.align	8
	.align		8
.nv.constant4:
        /*0000*/ 	.dword	__assertfail
	.align		8
        /*0008*/ 	.dword	__unnamed_1
	.align		8
        /*0010*/ 	.dword	__unnamed_2
	.align		8
        /*0018*/ 	.dword	_ZN39_INTERNAL_3fbacaa8_4_k_cu_e04f7ad8_27394cuda3std3__45__cpo5beginE
	.align		8
        /*0020*/ 	.dword	_ZN39_INTERNAL_3fbacaa8_4_k_cu_e04f7ad8_27394cuda3std3__45__cpo3endE
	.align		8
        /*0028*/ 	.dword	_ZN39_INTERNAL_3fbacaa8_4_k_cu_e04f7ad8_27394cuda3std3__45__cpo6cbeginE
	.align		8
        /*0030*/ 	.dword	_ZN39_INTERNAL_3fbacaa8_4_k_cu_e04f7ad8_27394cuda3std3__45__cpo4cendE
	.align		8
        /*0038*/ 	.dword	_ZN39_INTERNAL_3fbacaa8_4_k_cu_e04f7ad8_27394cuda3std3__441_GLOBAL__N__3fbacaa8_4_k_cu_e04f7ad8_27396ignoreE
	.align		8
        /*0040*/ 	.dword	_ZN39_INTERNAL_3fbacaa8_4_k_cu_e04f7ad8_27394cuda3std3__419piecewise_constructE
	.align		8
        /*0048*/ 	.dword	_ZN39_INTERNAL_3fbacaa8_4_k_cu_e04f7ad8_27394cuda3std3__48in_placeE
	.align		8
        /*0050*/ 	.dword	_ZN39_INTERNAL_3fbacaa8_4_k_cu_e04f7ad8_27394cuda3std6ranges3__45__cpo4swapE
	.align		8
        /*0058*/ 	.dword	_ZN39_INTERNAL_3fbacaa8_4_k_cu_e04f7ad8_27394cuda3std6ranges3__45__cpo9iter_moveE
	.align		8
        /*0060*/ 	.dword	_ZN39_INTERNAL_3fbacaa8_4_k_cu_e04f7ad8_27394cute7productE
	.align		8
        /*0068*/ 	.dword	_ZN39_INTERNAL_3fbacaa8_4_k_cu_e04f7ad8_27394cute1_E
	.align		8
        /*0070*/ 	.dword	$str$22
	.align		8
        /*0078*/ 	.dword	$str$23
	.align		8
        /*0080*/ 	.dword	$str$26
	.align		8
        /*0088*/ 	.dword	$str$27


//--------------------- .text._ZN7cutlass13device_kernelINS_4gemm6kernel13GemmUniversalIN4cute5tupleIJiiiiEEENS1_10collective13CollectiveMmaINS1_34MainloopSm90TmaGmmaWarpSpecializedILi4ENS5_IJNS4_1CILi1EEESB_SB_EEENS1_35KernelTmaWarpSpecializedCooperativeEEENS5_IJNSA_ILi128EEENSA_ILi256EEENSA_ILi64EEEEEENS_6half_tENS5_IJlSB_lEEESJ_SK_NS4_8TiledMMAINS4_8MMA_AtomIJNS4_4SM904GMMA26MMA_64x256x16_F32F16F16_SSILNSO_5MajorE0ELSQ_0ELNSO_7ScaleInE1ELSR_1EEEEEENS4_6LayoutINS5_IJNSA_ILi2EEESB_SB_EEENS5_IJSB_NSA_ILi0EEESX_EEEEENS5_IJNS4_10UnderscoreES10_S10_EEEEENS4_13SM90_TMA_LOADENS4_14ComposedLayoutINS4_7SwizzleILi3ELi4ELi3EEENS4_18smem_ptr_flag_bitsILi16EEENSU_INS5_IJNSA_ILi8EEESH_EEENS5_IJSH_SB_EEEEEEEvNS4_8identityES13_S1D_vS1E_EENS_8epilogue10collective18CollectiveEpilogueINS1G_22Sm90TmaWarpSpecializedILi4ELi2ELi16ELb1ELb0EEEJSI_NS5_IJSF_NSA_ILi32EEEEEESJ_SK_SJ_SK_NS1G_6fusion15FusionCallbacksIS1K_NS1N_13LinCombEltActINS1G_6thread4ReLuESJ_fSJ_fLNS_15FloatRoundStyleE2EEESI_S1M_JEEES13_NS14_INS15_ILi2ELi4ELi3EEES18_NSU_INS5_IJS19_S1L_EEENS5_IJS1L_SB_EEEEEEENS4_17SM75_U32x4_LDSM_NENS4_14SM90_TMA_STOREES1Z_NS4_17SM90_U32x4_STSM_NENS4_9Copy_AtomIJS22_SJ_EEEvEEEvvEEEEvNT_6ParamsE --------------------------
	.section	.text._ZN7cutlass13device_kernelINS_4gemm6kernel13GemmUniversalIN4cute5tupleIJiiiiEEENS1_10collective13CollectiveMmaINS1_34MainloopSm90TmaGmmaWarpSpecializedILi4ENS5_IJNS4_1CILi1EEESB_SB_EEENS1_35KernelTmaWarpSpecializedCooperativeEEENS5_IJNSA_ILi128EEENSA_ILi256EEENSA_ILi64EEEEEENS_6half_tENS5_IJlSB_lEEESJ_SK_NS4_8TiledMMAINS4_8MMA_AtomIJNS4_4SM904GMMA26MMA_64x256x16_F32F16F16_SSILNSO_5MajorE0ELSQ_0ELNSO_7ScaleInE1ELSR_1EEEEEENS4_6LayoutINS5_IJNSA_ILi2EEESB_SB_EEENS5_IJSB_NSA_ILi0EEESX_EEEEENS5_IJNS4_10UnderscoreES10_S10_EEEEENS4_13SM90_TMA_LOADENS4_14ComposedLayoutINS4_7SwizzleILi3ELi4ELi3EEENS4_18smem_ptr_flag_bitsILi16EEENSU_INS5_IJNSA_ILi8EEESH_EEENS5_IJSH_SB_EEEEEEEvNS4_8identityES13_S1D_vS1E_EENS_8epilogue10collective18CollectiveEpilogueINS1G_22Sm90TmaWarpSpecializedILi4ELi2ELi16ELb1ELb0EEEJSI_NS5_IJSF_NSA_ILi32EEEEEESJ_SK_SJ_SK_NS1G_6fusion15FusionCallbacksIS1K_NS1N_13LinCombEltActINS1G_6thread4ReLuESJ_fSJ_fLNS_15FloatRoundStyleE2EEESI_S1M_JEEES13_NS14_INS15_ILi2ELi4ELi3EEES18_NSU_INS5_IJS19_S1L_EEENS5_IJS1L_SB_EEEEEEENS4_17SM75_U32x4_LDSM_NENS4_14SM90_TMA_STOREES1Z_NS4_17SM90_U32x4_STSM_NENS4_9Copy_AtomIJS22_SJ_EEEvEEEvvEEEEvNT_6ParamsE,"ax",@progbits
	.align	128
.text._ZN7cutlass13device_kernelINS_4gemm6kernel13GemmUniversalIN4cute5tupleIJiiiiEEENS1_10collective13CollectiveMmaINS1_34MainloopSm90TmaGmmaWarpSpecializedILi4ENS5_IJNS4_1CILi1EEESB_SB_EEENS1_35KernelTmaWarpSpecializedCooperativeEEENS5_IJNSA_ILi128EEENSA_ILi256EEENSA_ILi64EEEEEENS_6half_tENS5_IJlSB_lEEESJ_SK_NS4_8TiledMMAINS4_8MMA_AtomIJNS4_4SM904GMMA26MMA_64x256x16_F32F16F16_SSILNSO_5MajorE0ELSQ_0ELNSO_7ScaleInE1ELSR_1EEEEEENS4_6LayoutINS5_IJNSA_ILi2EEESB_SB_EEENS5_IJSB_NSA_ILi0EEESX_EEEEENS5_IJNS4_10UnderscoreES10_S10_EEEEENS4_13SM90_TMA_LOADENS4_14ComposedLayoutINS4_7SwizzleILi3ELi4ELi3EEENS4_18smem_ptr_flag_bitsILi16EEENSU_INS5_IJNSA_ILi8EEESH_EEENS5_IJSH_SB_EEEEEEEvNS4_8identityES13_S1D_vS1E_EENS_8epilogue10collective18CollectiveEpilogueINS1G_22Sm90TmaWarpSpecializedILi4ELi2ELi16ELb1ELb0EEEJSI_NS5_IJSF_NSA_ILi32EEEEEESJ_SK_SJ_SK_NS1G_6fusion15FusionCallbacksIS1K_NS1N_13LinCombEltActINS1G_6thread4ReLuESJ_fSJ_fLNS_15FloatRoundStyleE2EEESI_S1M_JEEES13_NS14_INS15_ILi2ELi4ELi3EEES18_NSU_INS5_IJS19_S1L_EEENS5_IJS1L_SB_EEEEEEENS4_17SM75_U32x4_LDSM_NENS4_14SM90_TMA_STOREES1Z_NS4_17SM90_U32x4_STSM_NENS4_9Copy_AtomIJS22_SJ_EEEvEEEvvEEEEvNT_6ParamsE:
        .type           _ZN7cutlass13device_kernelINS_4gemm6kernel13GemmUniversalIN4cute5tupleIJiiiiEEENS1_10collective13CollectiveMmaINS1_34MainloopSm90TmaGmmaWarpSpecializedILi4ENS5_IJNS4_1CILi1EEESB_SB_EEENS1_35KernelTmaWarpSpecializedCooperativeEEENS5_IJNSA_ILi128EEENSA_ILi256EEENSA_ILi64EEEEEENS_6half_tENS5_IJlSB_lEEESJ_SK_NS4_8TiledMMAINS4_8MMA_AtomIJNS4_4SM904GMMA26MMA_64x256x16_F32F16F16_SSILNSO_5MajorE0ELSQ_0ELNSO_7ScaleInE1ELSR_1EEEEEENS4_6LayoutINS5_IJNSA_ILi2EEESB_SB_EEENS5_IJSB_NSA_ILi0EEESX_EEEEENS5_IJNS4_10UnderscoreES10_S10_EEEEENS4_13SM90_TMA_LOADENS4_14ComposedLayoutINS4_7SwizzleILi3ELi4ELi3EEENS4_18smem_ptr_flag_bitsILi16EEENSU_INS5_IJNSA_ILi8EEESH_EEENS5_IJSH_SB_EEEEEEEvNS4_8identityES13_S1D_vS1E_EENS_8epilogue10collective18CollectiveEpilogueINS1G_22Sm90TmaWarpSpecializedILi4ELi2ELi16ELb1ELb0EEEJSI_NS5_IJSF_NSA_ILi32EEEEEESJ_SK_SJ_SK_NS1G_6fusion15FusionCallbacksIS1K_NS1N_13LinCombEltActINS1G_6thread4ReLuESJ_fSJ_fLNS_15FloatRoundStyleE2EEESI_S1M_JEEES13_NS14_INS15_ILi2ELi4ELi3EEES18_NSU_INS5_IJS19_S1L_EEENS5_IJS1L_SB_EEEEEEENS4_17SM75_U32x4_LDSM_NENS4_14SM90_TMA_STOREES1Z_NS4_17SM90_U32x4_STSM_NENS4_9Copy_AtomIJS22_SJ_EEEvEEEvvEEEEvNT_6ParamsE,@function
        .size           _ZN7cutlass13device_kernelINS_4gemm6kernel13GemmUniversalIN4cute5tupleIJiiiiEEENS1_10collective13CollectiveMmaINS1_34MainloopSm90TmaGmmaWarpSpecializedILi4ENS5_IJNS4_1CILi1EEESB_SB_EEENS1_35KernelTmaWarpSpecializedCooperativeEEENS5_IJNSA_ILi128EEENSA_ILi256EEENSA_ILi64EEEEEENS_6half_tENS5_IJlSB_lEEESJ_SK_NS4_8TiledMMAINS4_8MMA_AtomIJNS4_4SM904GMMA26MMA_64x256x16_F32F16F16_SSILNSO_5MajorE0ELSQ_0ELNSO_7ScaleInE1ELSR_1EEEEEENS4_6LayoutINS5_IJNSA_ILi2EEESB_SB_EEENS5_IJSB_NSA_ILi0EEESX_EEEEENS5_IJNS4_10UnderscoreES10_S10_EEEEENS4_13SM90_TMA_LOADENS4_14ComposedLayoutINS4_7SwizzleILi3ELi4ELi3EEENS4_18smem_ptr_flag_bitsILi16EEENSU_INS5_IJNSA_ILi8EEESH_EEENS5_IJSH_SB_EEEEEEEvNS4_8identityES13_S1D_vS1E_EENS_8epilogue10collective18CollectiveEpilogueINS1G_22Sm90TmaWarpSpecializedILi4ELi2ELi16ELb1ELb0EEEJSI_NS5_IJSF_NSA_ILi32EEEEEESJ_SK_SJ_SK_NS1G_6fusion15FusionCallbacksIS1K_NS1N_13LinCombEltActINS1G_6thread4ReLuESJ_fSJ_fLNS_15FloatRoundStyleE2EEESI_S1M_JEEES13_NS14_INS15_ILi2ELi4ELi3EEES18_NSU_INS5_IJS19_S1L_EEENS5_IJS1L_SB_EEEEEEENS4_17SM75_U32x4_LDSM_NENS4_14SM90_TMA_STOREES1Z_NS4_17SM90_U32x4_STSM_NENS4_9Copy_AtomIJS22_SJ_EEEvEEEvvEEEEvNT_6ParamsE,(.L_x_257 - _ZN7cutlass13device_kernelINS_4gemm6kernel13GemmUniversalIN4cute5tupleIJiiiiEEENS1_10collective13CollectiveMmaINS1_34MainloopSm90TmaGmmaWarpSpecializedILi4ENS5_IJNS4_1CILi1EEESB_SB_EEENS1_35KernelTmaWarpSpecializedCooperativeEEENS5_IJNSA_ILi128EEENSA_ILi256EEENSA_ILi64EEEEEENS_6half_tENS5_IJlSB_lEEESJ_SK_NS4_8TiledMMAINS4_8MMA_AtomIJNS4_4SM904GMMA26MMA_64x256x16_F32F16F16_SSILNSO_5MajorE0ELSQ_0ELNSO_7ScaleInE1ELSR_1EEEEEENS4_6LayoutINS5_IJNSA_ILi2EEESB_SB_EEENS5_IJSB_NSA_ILi0EEESX_EEEEENS5_IJNS4_10UnderscoreES10_S10_EEEEENS4_13SM90_TMA_LOADENS4_14ComposedLayoutINS4_7SwizzleILi3ELi4ELi3EEENS4_18smem_ptr_flag_bitsILi16EEENSU_INS5_IJNSA_ILi8EEESH_EEENS5_IJSH_SB_EEEEEEEvNS4_8identityES13_S1D_vS1E_EENS_8epilogue10collective18CollectiveEpilogueINS1G_22Sm90TmaWarpSpecializedILi4ELi2ELi16ELb1ELb0EEEJSI_NS5_IJSF_NSA_ILi32EEEEEESJ_SK_SJ_SK_NS1G_6fusion15FusionCallbacksIS1K_NS1N_13LinCombEltActINS1G_6thread4ReLuESJ_fSJ_fLNS_15FloatRoundStyleE2EEESI_S1M_JEEES13_NS14_INS15_ILi2ELi4ELi3EEES18_NSU_INS5_IJS19_S1L_EEENS5_IJS1L_SB_EEEEEEENS4_17SM75_U32x4_LDSM_NENS4_14SM90_TMA_STOREES1Z_NS4_17SM90_U32x4_STSM_NENS4_9Copy_AtomIJS22_SJ_EEEvEEEvvEEEEvNT_6ParamsE)
        .other          _ZN7cutlass13device_kernelINS_4gemm6kernel13GemmUniversalIN4cute5tupleIJiiiiEEENS1_10collective13CollectiveMmaINS1_34MainloopSm90TmaGmmaWarpSpecializedILi4ENS5_IJNS4_1CILi1EEESB_SB_EEENS1_35KernelTmaWarpSpecializedCooperativeEEENS5_IJNSA_ILi128EEENSA_ILi256EEENSA_ILi64EEEEEENS_6half_tENS5_IJlSB_lEEESJ_SK_NS4_8TiledMMAINS4_8MMA_AtomIJNS4_4SM904GMMA26MMA_64x256x16_F32F16F16_SSILNSO_5MajorE0ELSQ_0ELNSO_7ScaleInE1ELSR_1EEEEEENS4_6LayoutINS5_IJNSA_ILi2EEESB_SB_EEENS5_IJSB_NSA_ILi0EEESX_EEEEENS5_IJNS4_10UnderscoreES10_S10_EEEEENS4_13SM90_TMA_LOADENS4_14ComposedLayoutINS4_7SwizzleILi3ELi4ELi3EEENS4_18smem_ptr_flag_bitsILi16EEENSU_INS5_IJNSA_ILi8EEESH_EEENS5_IJSH_SB_EEEEEEEvNS4_8identityES13_S1D_vS1E_EENS_8epilogue10collective18CollectiveEpilogueINS1G_22Sm90TmaWarpSpecializedILi4ELi2ELi16ELb1ELb0EEEJSI_NS5_IJSF_NSA_ILi32EEEEEESJ_SK_SJ_SK_NS1G_6fusion15FusionCallbacksIS1K_NS1N_13LinCombEltActINS1G_6thread4ReLuESJ_fSJ_fLNS_15FloatRoundStyleE2EEESI_S1M_JEEES13_NS14_INS15_ILi2ELi4ELi3EEES18_NSU_INS5_IJS19_S1L_EEENS5_IJS1L_SB_EEEEEEENS4_17SM75_U32x4_LDSM_NENS4_14SM90_TMA_STOREES1Z_NS4_17SM90_U32x4_STSM_NENS4_9Copy_AtomIJS22_SJ_EEEvEEEvvEEEEvNT_6ParamsE,@"STO_CUDA_ENTRY STV_DEFAULT"
_ZN7cutlass13device_kernelINS_4gemm6kernel13GemmUniversalIN4cute5tupleIJiiiiEEENS1_10collective13CollectiveMmaINS1_34MainloopSm90TmaGmmaWarpSpecializedILi4ENS5_IJNS4_1CILi1EEESB_SB_EEENS1_35KernelTmaWarpSpecializedCooperativeEEENS5_IJNSA_ILi128EEENSA_ILi256EEENSA_ILi64EEEEEENS_6half_tENS5_IJlSB_lEEESJ_SK_NS4_8TiledMMAINS4_8MMA_AtomIJNS4_4SM904GMMA26MMA_64x256x16_F32F16F16_SSILNSO_5MajorE0ELSQ_0ELNSO_7ScaleInE1ELSR_1EEEEEENS4_6LayoutINS5_IJNSA_ILi2EEESB_SB_EEENS5_IJSB_NSA_ILi0EEESX_EEEEENS5_IJNS4_10UnderscoreES10_S10_EEEEENS4_13SM90_TMA_LOADENS4_14ComposedLayoutINS4_7SwizzleILi3ELi4ELi3EEENS4_18smem_ptr_flag_bitsILi16EEENSU_INS5_IJNSA_ILi8EEESH_EEENS5_IJSH_SB_EEEEEEEvNS4_8identityES13_S1D_vS1E_EENS_8epilogue10collective18CollectiveEpilogueINS1G_22Sm90TmaWarpSpecializedILi4ELi2ELi16ELb1ELb0EEEJSI_NS5_IJSF_NSA_ILi32EEEEEESJ_SK_SJ_SK_NS1G_6fusion15FusionCallbacksIS1K_NS1N_13LinCombEltActINS1G_6thread4ReLuESJ_fSJ_fLNS_15FloatRoundStyleE2EEESI_S1M_JEEES13_NS14_INS15_ILi2ELi4ELi3EEES18_NSU_INS5_IJS19_S1L_EEENS5_IJS1L_SB_EEEEEEENS4_17SM75_U32x4_LDSM_NENS4_14SM90_TMA_STOREES1Z_NS4_17SM90_U32x4_STSM_NENS4_9Copy_AtomIJS22_SJ_EEEvEEEvvEEEEvNT_6ParamsE:
[----:B------:R-:W1:Y:S01]  /*0000*/  LDC R1, c[0x0][0x28] ;  /* 0x00000a00ff017b82 */ /* 0x000e620000000800 */
[----:B------:R-:W2:Y:S07]  /*0010*/  S2R R18, SR_TID.X ;  /* 0x0000000000127919 */ /* 0x000eae0000002100 */
[----:B------:R-:W3:Y:S01]  /*0020*/  LDC.64 R4, c[0x0][0x588] ;  /* 0x00016200ff047b82 */ /* 0x000ee20000000a00 */
[----:B------:R-:W-:Y:S01]  /*0030*/  ELECT P0, URZ, PT ;  /* 0x00000000003f782f */ /* 0x000fe20003800000 */
[----:B------:R-:W-:Y:S01]  /*0040*/  BSSY B0, `(.L_x_0) ;  /* 0x0000016000007945 */ /* 0x000fe20003800000 */
[----:B--2---:R-:W-:-:S02]  /*0050*/  SHF.R.U32.HI R6, RZ, 0x5, R18 ;  /* 0x00000005ff067819 */ /* 0x004fc40000011612 */
[----:B------:R-:W-:-:S03]  /*0060*/  SHF.R.U32.HI R2, RZ, 0x7, R18 ;  /* 0x00000007ff027819 */ /* 0x000fc60000011612 */
[----:B------:R-:W2:Y:S04]  /*0070*/  SHFL.IDX PT, R0, R6, RZ, 0x1f ;  /* 0x00001fff06007589 */ /* 0x000ea800000e0000 */
[----:B------:R4:W1:Y:S01]  /*0080*/  SHFL.IDX PT, R10, R2, RZ, 0x1f ;  /* 0x00001fff020a7589 */ /* 0x00086200000e0000 */
[----:B--2---:R-:W-:Y:S02]  /*0090*/  ISETP.NE.OR P0, PT, R0, RZ, !P0 ;  /* 0x000000ff0000720c */ /* 0x004fe40004705670 */
[----:B------:R-:W-:-:S11]  /*00a0*/  SHF.R.S32.HI R3, RZ, 0x1f, R0 ;  /* 0x0000001fff037819 */ /* 0x000fd60000011400 */
[----:B-1-34-:R-:W-:Y:S05]  /*00b0*/  @P0 BRA `(.L_x_1) ;  /* 0x0000000000380947 */ /* 0x01afea0003800000 */
[----:B------:R-:W-:Y:S02]  /*00c0*/  ULDC.64 UR4, c[0x0][0x198] ;  /* 0x0000660000047ab9 */ /* 0x000fe40000000a00 */
[----:B------:R-:W-:Y:S02]  /*00d0*/  UIADD3 UR6, UP0, UR4, 0xf0, URZ ;  /* 0x000000f004067890 */ /* 0x000fe4000ff1e03f */
[----:B------:R-:W-:Y:S02]  /*00e0*/  UIADD3 UR8, UP1, UR4, 0x1f0, URZ ;  /* 0x000001f004087890 */ /* 0x000fe4000ff3e03f */
[----:B------:R-:W-:Y:S02]  /*00f0*/  UIADD3 UR10, UP2, UR4, 0x3f0, URZ ;  /* 0x000003f0040a7890 */ /* 0x000fe4000ff5e03f */
[----:B------:R-:W-:Y:S02]  /*0100*/  UIADD3 UR4, UP3, UR4, 0x4f0, URZ ;  /* 0x000004f004047890 */ /* 0x000fe4000ff7e03f */
[----:B------:R-:W-:-:S02]  /*0110*/  UIADD3.X UR7, URZ, UR5, URZ, UP0, !UPT ;  /* 0x000000053f077290 */ /* 0x000fc400087fe43f */
[----:B------:R-:W-:Y:S02]  /*0120*/  UIADD3.X UR9, URZ, UR5, URZ, UP1, !UPT ;  /* 0x000000053f097290 */ /* 0x000fe40008ffe43f */
[----:B------:R-:W-:Y:S02]  /*0130*/  UIADD3.X UR11, URZ, UR5, URZ, UP2, !UPT ;  /* 0x000000053f0b7290 */ /* 0x000fe400097fe43f */
[----:B------:R-:W-:-:S03]  /*0140*/  UIADD3.X UR5, URZ, UR5, URZ, UP3, !UPT ;  /* 0x000000053f057290 */ /* 0x000fc60009ffe43f */
[----:B------:R1:W-:Y:S02]  /*0150*/  UTMACCTL.PF [UR6] ;  /* 0x00000000060079b9 */ /* 0x0003e40008040000 */
[----:B------:R1:W-:Y:S02]  /*0160*/  UTMACCTL.PF [UR8] ;  /* 0x00000000080079b9 */ /* 0x0003e40008040000 */
[----:B------:R1:W-:Y:S02]  /*0170*/  UTMACCTL.PF [UR10] ;  /* 0x000000000a0079b9 */ /* 0x0003e40008040000 */
[----:B------:R1:W-:Y:S02]  /*0180*/  UTMACCTL.PF [UR4] ;  /* 0x00000000040079b9 */ /* 0x0003e40008040000 */
[----:B-1----:R-:W-:Y:S01]  /*0190*/  NOP ;  /* 0x0000000000007918 */ /* 0x002fe20000000000 */
.L_x_1:
[----:B------:R-:W-:Y:S05]  /*01a0*/  BSYNC B0 ;  /* 0x0000000000007941 */ /* 0x000fea0003800000 */
.L_x_0:
[----:B------:R-:W-:Y:S01]  /*01b0*/  ULDC.64 UR4, c[0x0][0x590] ;  /* 0x0001640000047ab9 */ /* 0x000fe20000000a00 */
[----:B------:R-:W-:Y:S01]  /*01c0*/  LEA.HI R3, R3, R0, RZ, 0x2 ;  /* 0x0000000003037211 */ /* 0x000fe200078f10ff */
[----:B------:R-:W-:Y:S01]  /*01d0*/  ULDC.64 UR48, c[0x0][0x208] ;  /* 0x0000820000307ab9 */ /* 0x000fe20000000a00 */
[----:B------:R-:W-:Y:S01]  /*01e0*/  ISETP.NE.U32.AND P2, PT, RZ, UR4, PT ;  /* 0x00000004ff007c0c */ /* 0x000fe2000bf45070 */
[----:B------:R-:W-:Y:S01]  /*01f0*/  IMAD.MOV.U32 R2, RZ, RZ, R4 ;  /* 0x000000ffff027224 */ /* 0x000fe200078e0004 */
[----:B------:R-:W-:Y:S02]  /*0200*/  LOP3.LUT R3, R3, 0xfffffffc, RZ, 0xc0, !PT ;  /* 0xfffffffc03037812 */ /* 0x000fe400078ec0ff */
[----:B------:R-:W-:Y:S02]  /*0210*/  ISETP.NE.AND.EX P3, PT, RZ, UR5, PT, P2 ;  /* 0x00000005ff007c0c */ /* 0x000fe4000bf65320 */
[----:B------:R-:W-:Y:S01]  /*0220*/  PRMT R7, RZ, 0x7610, R7 ;  /* 0x00007610ff077816 */ /* 0x000fe20000000007 */
[----:B------:R-:W-:Y:S01]  /*0230*/  IMAD.IADD R0, R0, 0x1, -R3 ;  /* 0x0000000100007824 */ /* 0x000fe200078e0a03 */
[----:B------:R-:W-:-:S09]  /*0240*/  MOV R3, R5 ;  /* 0x0000000500037202 */ /* 0x000fd20000000f00 */
[----:B------:R-:W-:Y:S05]  /*0250*/  @P3 BRA `(.L_x_2) ;  /* 0x0000000000303947 */ /* 0x000fea0003800000 */
[----:B------:R-:W-:Y:S02]  /*0260*/  ULDC.64 UR6, c[0x0][0x588] ;  /* 0x0001620000067ab9 */ /* 0x000fe40000000a00 */
[----:B------:R-:W-:-:S04]  /*0270*/  ISETP.NE.U32.AND P0, PT, RZ, UR6, PT ;  /* 0x00000006ff007c0c */ /* 0x000fc8000bf05070 */
[----:B------:R-:W-:-:S13]  /*0280*/  ISETP.NE.AND.EX P0, PT, RZ, UR7, PT, P0 ;  /* 0x00000007ff007c0c */ /* 0x000fda000bf05300 */
[----:B------:R-:W-:Y:S05]  /*0290*/  @!P0 BRA `(.L_x_3) ;  /* 0x0000000000108947 */ /* 0x000fea0003800000 */
[----:B------:R-:W2:Y:S02]  /*02a0*/  LDG.E R7, desc[UR48][R2.64] ;  /* 0x0000003002077981 */ /* 0x000ea4000c1e1900 */
[----:B--2---:R-:W-:Y:S01]  /*02b0*/  FSETP.NEU.AND P1, PT, R7, RZ, PT ;  /* 0x000000ff0700720b */ /* 0x004fe20003f2d000 */
[----:B------:R-:W-:Y:S01]  /*02c0*/  IMAD.MOV.U32 R7, RZ, RZ, 0x1 ;  /* 0x00000001ff077424 */ /* 0x000fe200078e00ff */
[----:B------:R-:W-:Y:S11]  /*02d0*/  BRA `(.L_x_2) ;  /* 0x0000000000107947 */ /* 0x000ff60003800000 */
.L_x_3:
[----:B------:R-:W-:Y:S01]  /*02e0*/  ULDC UR6, c[0x0][0x580] ;  /* 0x0001600000067ab9 */ /* 0x000fe20000000800 */
[----:B------:R-:W-:Y:S01]  /*02f0*/  IMAD.MOV.U32 R7, RZ, RZ, 0x1 ;  /* 0x00000001ff077424 */ /* 0x000fe200078e00ff */
[----:B------:R-:W-:Y:S02]  /*0300*/  FSETP.NEU.AND P1, PT, RZ, UR6, PT ;  /* 0x00000006ff007c0b */ /* 0x000fe4000bf2d000 */
[----:B------:R-:W-:-:S11]  /*0310*/  CS2R R2, SRZ ;  /* 0x0000000000027805 */ /* 0x000fd6000001ff00 */
.L_x_2:
[----:B------:R-:W-:Y:S02]  /*0320*/  ISETP.NE.U32.AND P4, PT, R2, RZ, PT ;  /* 0x000000ff0200720c */ /* 0x000fe40003f85070 */
[----:B------:R-:W-:Y:S02]  /*0330*/  ISETP.NE.AND.EX P5, PT, RZ, UR5, PT, P2 ;  /* 0x00000005ff007c0c */ /* 0x000fe4000bfa5320 */
[----:B------:R-:W-:Y:S02]  /*0340*/  ISETP.NE.AND.EX P2, PT, R3, RZ, PT, P4 ;  /* 0x000000ff0300720c */ /* 0x000fe40003f45340 */
[----:B------:R-:W-:-:S11]  /*0350*/  PLOP3.LUT P0, PT, PT, PT, PT, 0x8, 0x0 ;  /* 0x000000000000781c */ /* 0x000fd60003f0e170 */
[----:B------:R-:W-:Y:S05]  /*0360*/  @P2 BRA P5, `(.L_x_4) ;  /* 0x0000000000342947 */ /* 0x000fea0002800000 */
[----:B------:R-:W-:-:S04]  /*0370*/  ISETP.NE.U32.AND P0, PT, RZ, UR4, PT ;  /* 0x00000004ff007c0c */ /* 0x000fc8000bf05070 */
[----:B------:R-:W-:-:S13]  /*0380*/  ISETP.NE.AND.EX P0, PT, RZ, UR5, PT, P0 ;  /* 0x00000005ff007c0c */ /* 0x000fda000bf05300 */
[----:B------:R-:W-:Y:S05]  /*0390*/  @!P0 BRA `(.L_x_5) ;  /* 0x0000000000248947 */ /* 0x000fea0003800000 */
[----:B------:R-:W-:Y:S02]  /*03a0*/  PRMT R7, R7, 0x9910, RZ ;  /* 0x0000991007077816 */ /* 0x000fe400000000ff */
[----:B------:R-:W-:Y:S02]  /*03b0*/  ISETP.NE.U32.AND P0, PT, R2, RZ, PT ;  /* 0x000000ff0200720c */ /* 0x000fe40003f05070 */
[----:B------:R-:W-:Y:S02]  /*03c0*/  ISETP.NE.AND P2, PT, R7, RZ, PT ;  /* 0x000000ff0700720c */ /* 0x000fe40003f45270 */
[----:B------:R-:W-:Y:S02]  /*03d0*/  ISETP.NE.AND.EX P0, PT, R3, RZ, PT, P0 ;  /* 0x000000ff0300720c */ /* 0x000fe40003f05300 */
[----:B------:R-:W-:-:S09]  /*03e0*/  SEL R2, RZ, 0xffffffff, P1 ;  /* 0xffffffffff027807 */ /* 0x000fd20000800000 */
[----:B------:R-:W-:-:S04]  /*03f0*/  @!P2 SEL R2, RZ, 0xffffffff, P0 ;  /* 0xffffffffff02a807 */ /* 0x000fc80000000000 */
[----:B------:R-:W-:-:S04]  /*0400*/  LOP3.LUT R2, R2, 0x1, RZ, 0xc0, !PT ;  /* 0x0000000102027812 */ /* 0x000fc800078ec0ff */
[----:B------:R-:W-:Y:S01]  /*0410*/  ISETP.EQ.U32.AND P0, PT, R2, 0x1, PT ;  /* 0x000000010200780c */ /* 0x000fe20003f02070 */
[----:B------:R-:W-:-:S12]  /*0420*/  BRA `(.L_x_4) ;  /* 0x0000000000047947 */ /* 0x000fd80003800000 */
.L_x_5:
[----:B------:R-:W-:-:S13]  /*0430*/  PLOP3.LUT P0, PT, P1, PT, PT, 0x8, 0x0 ;  /* 0x000000000000781c */ /* 0x000fda0000f0e170 */
.L_x_4:
[----:B------:R-:W1:Y:S02]  /*0440*/  SHFL.IDX PT, R2, R6, RZ, 0x1f ;  /* 0x00001fff06027589 */ /* 0x000e6400000e0000 */
[----:B-1----:R-:W-:-:S13]  /*0450*/  ISETP.NE.AND P1, PT, R2, RZ, PT ;  /* 0x000000ff0200720c */ /* 0x002fda0003f25270 */
[----:B------:R-:W-:Y:S05]  /*0460*/  @P1 BRA `(.L_x_6) ;  /* 0x0000000000581947 */ /* 0x000fea0003800000 */
[----:B------:R-:W1:Y:S01]  /*0470*/  S2UR UR8, SR_CgaCtaId ;  /* 0x00000000000879c3 */ /* 0x000e620000008800 */
[----:B------:R-:W-:Y:S01]  /*0480*/  UMOV UR4, 0x400 ;  /* 0x0000040000047882 */ /* 0x000fe20000000000 */
[----:B------:R-:W-:Y:S01]  /*0490*/  UMOV UR5, 0x1 ;  /* 0x0000000100057882 */ /* 0x000fe20000000000 */
[----:B------:R-:W-:Y:S01]  /*04a0*/  UMOV UR6, 0x100 ;  /* 0x0000010000067882 */ /* 0x000fe20000000000 */
[----:B------:R-:W-:Y:S01]  /*04b0*/  ELECT P1, URZ, PT ;  /* 0x00000000003f782f */ /* 0x000fe20003820000 */
[----:B------:R-:W-:-:S04]  /*04c0*/  UIADD3 UR6, -UR6, 0x100000, URZ ;  /* 0x0010000006067890 */ /* 0x000fc8000fffe13f */
[----:B------:R-:W-:Y:S02]  /*04d0*/  USHF.L.U32 UR7, UR6, 0xb, URZ ;  /* 0x0000000b06077899 */ /* 0x000fe4000800063f */
[----:B------:R-:W-:Y:S02]  /*04e0*/  USHF.L.U32 UR6, UR6, 0x1, URZ ;  /* 0x0000000106067899 */ /* 0x000fe4000800063f */
[----:B-1----:R-:W-:Y:S02]  /*04f0*/  ULEA UR8, UR8, UR4, 0x18 ;  /* 0x0000000408087291 */ /* 0x002fe4000f8ec03f */
[----:B------:R-:W-:-:S04]  /*0500*/  UIADD3 UR4, -UR5, 0x100000, URZ ;  /* 0x0010000005047890 */ /* 0x000fc8000fffe13f */
[----:B------:R-:W-:Y:S02]  /*0510*/  USHF.L.U32 UR5, UR4, 0xb, URZ ;  /* 0x0000000b04057899 */ /* 0x000fe4000800063f */
[----:B------:R-:W-:Y:S01]  /*0520*/  USHF.L.U32 UR4, UR4, 0x1, URZ ;  /* 0x0000000104047899 */ /* 0x000fe2000800063f */
[----:B------:R-:W1:Y:S11]  /*0530*/  FENCE.VIEW.ASYNC.S ;  /* 0x00000000000073c6 */ /* 0x000e760000000000 */
[----:B-1----:R1:W2:Y:S01]  /*0540*/  SYNCS.EXCH.64 URZ, [UR8], UR4 ;  /* 0x00000004083f75b2 */ /* 0x0022a20008000100 */
[----:B------:R1:W3:Y:S01]  /*0550*/  SYNCS.EXCH.64 URZ, [UR8+0x20], UR6 ;  /* 0x00002006083f75b2 */ /* 0x0002e20008000100 */
[----:B------:R1:W4:Y:S01]  /*0560*/  SYNCS.EXCH.64 URZ, [UR8+0x8], UR4 ;  /* 0x00000804083f75b2 */ /* 0x0003220008000100 */
[----:B------:R1:W1:Y:S01]  /*0570*/  SYNCS.EXCH.64 URZ, [UR8+0x28], UR6 ;  /* 0x00002806083f75b2 */ /* 0x0002620008000100 */
[----:B------:R1:W1:Y:S01]  /*0580*/  SYNCS.EXCH.64 URZ, [UR8+0x10], UR4 ;  /* 0x00001004083f75b2 */ /* 0x0002620008000100 */
[----:B------:R1:W1:Y:S01]  /*0590*/  SYNCS.EXCH.64 URZ, [UR8+0x30], UR6 ;  /* 0x00003006083f75b2 */ /* 0x0002620008000100 */
[----:B------:R1:W1:Y:S01]  /*05a0*/  SYNCS.EXCH.64 URZ, [UR8+0x18], UR4 ;  /* 0x00001804083f75b2 */ /* 0x0002620008000100 */
[----:B------:R1:W1:Y:S01]  /*05b0*/  SYNCS.EXCH.64 URZ, [UR8+0x38], UR6 ;  /* 0x00003806083f75b2 */ /* 0x0002620008000100 */
[----:B------:R-:W-:Y:S01]  /*05c0*/  NOP ;  /* 0x0000000000007918 */ /* 0x000fe20000000000 */
.L_x_6:
[----:B------:R-:W5:Y:S01]  /*05d0*/  SHFL.IDX PT, R3, R6, RZ, 0x1f ;  /* 0x00001fff06037589 */ /* 0x000f6200000e0000 */
[----:B------:R-:W1:Y:S01]  /*05e0*/  LDC R2, c[0x0][0x904] ;  /* 0x00024100ff027b82 */ /* 0x000e620000000800 */
[----:B------:R-:W-:Y:S01]  /*05f0*/  NOP ;  /* 0x0000000000007918 */ /* 0x000fe20000000000 */
[----:B-----5:R-:W-:-:S13]  /*0600*/  ISETP.NE.AND P1, PT, R3, RZ, PT ;  /* 0x000000ff0300720c */ /* 0x020fda0003f25270 */
[----:B------:R-:W-:Y:S05]  /*0610*/  @P1 BRA `(.L_x_7) ;  /* 0x0000000000581947 */ /* 0x000fea0003800000 */
[----:B-1----:R-:W1:Y:S01]  /*0620*/  S2UR UR5, SR_CgaCtaId ;  /* 0x00000000000579c3 */ /* 0x002e620000008800 */
[----:B------:R-:W-:Y:S01]  /*0630*/  UMOV UR4, 0x400 ;  /* 0x0000040000047882 */ /* 0x000fe20000000000 */
[----:B------:R-:W-:Y:S01]  /*0640*/  UMOV UR6, 0x20 ;  /* 0x0000002000067882 */ /* 0x000fe20000000000 */
[----:B------:R-:W-:Y:S01]  /*0650*/  UMOV UR7, 0x100 ;  /* 0x0000010000077882 */ /* 0x000fe20000000000 */
[----:B------:R-:W-:Y:S01]  /*0660*/  ELECT P1, URZ, PT ;  /* 0x00000000003f782f */ /* 0x000fe20003820000 */
[----:B-1----:R-:W-:Y:S02]  /*0670*/  ULEA UR8, UR5, UR4, 0x18 ;  /* 0x0000000405087291 */ /* 0x002fe4000f8ec03f */
[----:B------:R-:W-:-:S04]  /*0680*/  UIADD3 UR4, -UR6, 0x100000, URZ ;  /* 0x0010000006047890 */ /* 0x000fc8000fffe13f */
[----:B------:R-:W-:Y:S02]  /*0690*/  USHF.L.U32 UR5, UR4, 0xb, URZ ;  /* 0x0000000b04057899 */ /* 0x000fe4000800063f */
[----:B------:R-:W-:Y:S02]  /*06a0*/  USHF.L.U32 UR4, UR4, 0x1, URZ ;  /* 0x0000000104047899 */ /* 0x000fe4000800063f */
[----:B------:R-:W-:-:S04]  /*06b0*/  UIADD3 UR6, -UR7, 0x100000, URZ ;  /* 0x0010000007067890 */ /* 0x000fc8000fffe13f */
[----:B------:R-:W-:Y:S02]  /*06c0*/  USHF.L.U32 UR7, UR6, 0xb, URZ ;  /* 0x0000000b06077899 */ /* 0x000fe4000800063f */
[----:B------:R-:W-:Y:S01]  /*06d0*/  USHF.L.U32 UR6, UR6, 0x1, URZ ;  /* 0x0000000106067899 */ /* 0x000fe2000800063f */
[----:B------:R-:W1:Y:S03]  /*06e0*/  FENCE.VIEW.ASYNC.S ;  /* 0x00000000000073c6 */ /* 0x000e660000000000 */
[----:B-1----:R1:W1:Y:S08]  /*06f0*/  SYNCS.EXCH.64 URZ, [UR8+0x40], UR4 ;  /* 0x00004004083f75b2 */ /* 0x0022700008000100 */
[----:B------:R1:W1:Y:S01]  /*0700*/  SYNCS.EXCH.64 URZ, [UR8+0x60], UR6 ;  /* 0x00006006083f75b2 */ /* 0x0002620008000100 */
[----:B------:R1:W1:Y:S01]  /*0710*/  SYNCS.EXCH.64 URZ, [UR8+0x48], UR4 ;  /* 0x00004804083f75b2 */ /* 0x0002620008000100 */
[----:B------:R1:W1:Y:S01]  /*0720*/  SYNCS.EXCH.64 URZ, [UR8+0x68], UR6 ;  /* 0x00006806083f75b2 */ /* 0x0002620008000100 */
[----:B------:R1:W1:Y:S01]  /*0730*/  SYNCS.EXCH.64 URZ, [UR8+0x50], UR4 ;  /* 0x00005004083f75b2 */ /* 0x0002620008000100 */
[----:B------:R1:W1:Y:S01]  /*0740*/  SYNCS.EXCH.64 URZ, [UR8+0x70], UR6 ;  /* 0x00007006083f75b2 */ /* 0x0002620008000100 */
[----:B------:R1:W1:Y:S01]  /*0750*/  SYNCS.EXCH.64 URZ, [UR8+0x58], UR4 ;  /* 0x00005804083f75b2 */ /* 0x0002620008000100 */
[----:B------:R1:W1:Y:S01]  /*0760*/  SYNCS.EXCH.64 URZ, [UR8+0x78], UR6 ;  /* 0x00007806083f75b2 */ /* 0x0002620008000100 */
[----:B------:R-:W-:Y:S01]  /*0770*/  NOP ;  /* 0x0000000000007918 */ /* 0x000fe20000000000 */
.L_x_7:
[----:B------:R-:W5:Y:S01]  /*0780*/  SHFL.IDX PT, R6, R6, RZ, 0x1f ;  /* 0x00001fff06067589 */ /* 0x000f6200000e0000 */
[----:B-1----:R-:W-:Y:S02]  /*0790*/  ISETP.NE.AND P6, PT, R2, 0x1, PT ;  /* 0x000000010200780c */ /* 0x002fe40003fc5270 */
[----:B------:R-:W-:Y:S01]  /*07a0*/  ELECT P1, URZ, PT ;  /* 0x00000000003f782f */ /* 0x000fe20003820000 */
[----:B------:R-:W1:Y:S01]  /*07b0*/  S2UR UR37, SR_CgaCtaId ;  /* 0x00000000002579c3 */ /* 0x000e620000008800 */
[----:B------:R-:W2:Y:S01]  /*07c0*/  S2R R3, SR_CTAID.Y ;  /* 0x0000000000037919 */ /* 0x000ea20000002600 */
[----:B------:R-:W-:Y:S01]  /*07d0*/  UMOV UR4, 0x20 ;  /* 0x0000002000047882 */ /* 0x000fe20000000000 */
[----:B------:R-:W-:Y:S01]  /*07e0*/  ISETP.NE.AND P4, PT, R0, RZ, PT ;  /* 0x000000ff0000720c */ /* 0x000fe20003f85270 */
[----:B------:R-:W-:Y:S01]  /*07f0*/  NOP ;  /* 0x0000000000007918 */ /* 0x000fe20000000000 */
[----:B------:R-:W3:Y:S01]  /*0800*/  S2R R8, SR_CTAID.X ;  /* 0x0000000000087919 */ /* 0x000ee20000002500 */
[----:B------:R-:W-:Y:S01]  /*0810*/  P2R R7, PR, RZ, 0x40 ;  /* 0x00000040ff077803 */ /* 0x000fe20000000000 */
[----:B------:R-:W-:Y:S01]  /*0820*/  IMAD.MOV.U32 R9, RZ, RZ, RZ ;  /* 0x000000ffff097224 */ /* 0x000fe200078e00ff */
[----:B------:R-:W-:Y:S02]  /*0830*/  BSSY B6, `(.L_x_8) ;  /* 0x0000904000067945 */ /* 0x000fe40003800000 */
[----:B------:R-:W3:Y:S01]  /*0840*/  @P6 LDC R17, c[0x0][0x10] ;  /* 0x00000400ff116b82 */ /* 0x000ee20000000800 */
[----:B------:R-:W-:-:S07]  /*0850*/  @P6 IMAD.MOV.U32 R7, RZ, RZ, RZ ;  /* 0x000000ffff076224 */ /* 0x000fce00078e00ff */
[----:B------:R-:W4:Y:S01]  /*0860*/  @!P6 LDC R11, c[0x0][0xc] ;  /* 0x00000300ff0beb82 */ /* 0x000f220000000800 */
[----:B-----5:R-:W-:Y:S02]  /*0870*/  ISETP.NE.OR P2, PT, R6, RZ, !P1 ;  /* 0x000000ff0600720c */ /* 0x020fe40004f45670 */
[----:B------:R-:W-:-:S04]  /*0880*/  ISETP.EQ.OR P1, PT, R0, 0x3, !P4 ;  /* 0x000000030000780c */ /* 0x000fc80006722670 */
[----:B------:R-:W-:-:S04]  /*0890*/  ISETP.EQ.AND P1, PT, R10, RZ, P1 ;  /* 0x000000ff0a00720c */ /* 0x000fc80000f22270 */
[----:B------:R-:W-:Y:S02]  /*08a0*/  SEL R22, RZ, 0x1, !P1 ;  /* 0x00000001ff167807 */ /* 0x000fe40004800000 */
[----:B--2---:R-:W-:Y:S01]  /*08b0*/  @P6 MOV R6, R3 ;  /* 0x0000000300066202 */ /* 0x004fe20000000f00 */
[----:B------:R-:W-:Y:S01]  /*08c0*/  VOTEU.ALL UP0, P2 ;  /* 0x00000000003f7886 */ /* 0x000fe20001000000 */
[----:B------:R-:W-:-:S03]  /*08d0*/  VOTEU.ALL UP1, P2 ;  /* 0x00000000003f7886 */ /* 0x000fc60001020000 */
[----:B---3--:R-:W-:Y:S01]  /*08e0*/  @P6 IMAD.WIDE.U32 R16, R8, R17, R6 ;  /* 0x0000001108106225 */ /* 0x008fe200078e0006 */
[----:B------:R-:W-:Y:S01]  /*08f0*/  @!UP0 UMOV UR6, 0x400 ;  /* 0x0000040000068882 */ /* 0x000fe20000000000 */
[----:B------:R-:W-:-:S04]  /*0900*/  @!UP0 UIADD3 UR4, -UR4, 0x100000, URZ ;  /* 0x0010000004048890 */ /* 0x000fc8000fffe13f */
[----:B------:R-:W-:Y:S02]  /*0910*/  @!UP0 USHF.L.U32 UR5, UR4, 0xb, URZ ;  /* 0x0000000b04058899 */ /* 0x000fe4000800063f */
[----:B------:R-:W-:Y:S02]  /*0920*/  @!UP0 USHF.L.U32 UR4, UR4, 0x1, URZ ;  /* 0x0000000104048899 */ /* 0x000fe4000800063f */
[----:B-1----:R-:W-:Y:S01]  /*0930*/  @!UP0 ULEA UR8, UR37, UR6, 0x18 ;  /* 0x0000000625088291 */ /* 0x002fe2000f8ec03f */
[----:B------:R-:W-:Y:S01]  /*0940*/  @P6 IMAD.MOV.U32 R7, RZ, RZ, RZ ;  /* 0x000000ffff076224 */ /* 0x000fe200078e00ff */
[----:B------:R-:W-:Y:S01]  /*0950*/  VOTEU.ALL UP0, P2 ;  /* 0x00000000003f7886 */ /* 0x000fe20001000000 */
[C---:B------:R-:W-:Y:S01]  /*0960*/  ISETP.NE.AND P2, PT, R10.reuse, RZ, PT ;  /* 0x000000ff0a00720c */ /* 0x040fe20003f45270 */
[----:B------:R-:W-:Y:S01]  /*0970*/  ULDC UR6, c[0x0][0xc] ;  /* 0x0000030000067ab9 */ /* 0x000fe20000000800 */
[----:B------:R-:W-:Y:S01]  /*0980*/  ULDC UR7, c[0x0][0x10] ;  /* 0x0000040000077ab9 */ /* 0x000fe20000000800 */
[----:B------:R-:W-:Y:S01]  /*0990*/  VIADD R10, R10, 0xffffffff ;  /* 0xffffffff0a0a7836 */ /* 0x000fe20000000000 */
[----:B------:R-:W-:-:S02]  /*09a0*/  ISETP.EQ.AND P5, PT, R0, 0x2, !P2 ;  /* 0x000000020000780c */ /* 0x000fc400057a2270 */
[----:B------:R-:W-:Y:S01]  /*09b0*/  @P6 IADD3 R17, R17, R7, RZ ;  /* 0x0000000711116210 */ /* 0x000fe20007ffe0ff */
[----:B----4-:R-:W-:Y:S01]  /*09c0*/  @!P6 IMAD.WIDE.U32 R6, R11, R3, R8 ;  /* 0x000000030b06e225 */ /* 0x010fe200078e0008 */
[----:B------:R-:W-:Y:S01]  /*09d0*/  ISETP.GE.U32.AND P1, PT, R10, 0x2, PT ;  /* 0x000000020a00780c */ /* 0x000fe20003f26070 */
[----:B------:R-:W1:Y:S02]  /*09e0*/  FENCE.VIEW.ASYNC.S ;  /* 0x00000000000073c6 */ /* 0x000e640000000000 */
[----:B-1----:R-:W1:Y:S01]  /*09f0*/  @!UP0 SYNCS.EXCH.64 URZ, [UR8+0x80], UR4 ;  /* 0x00008004083f85b2 */ /* 0x002e620008000100 */
[----:B------:R-:W-:Y:S01]  /*0a00*/  SEL R19, RZ, 0x1, !P5 ;  /* 0x00000001ff137807 */ /* 0x000fe20006800000 */
[----:B------:R-:W-:Y:S01]  /*0a10*/  @!P6 IMAD.MOV.U32 R17, RZ, RZ, R7 ;  /* 0x000000ffff11e224 */ /* 0x000fe200078e0007 */
[----:B------:R-:W-:Y:S02]  /*0a20*/  @!P6 MOV R16, R6 ;  /* 0x000000060010e202 */ /* 0x000fe40000000f00 */
[----:B------:R-:W-:-:S02]  /*0a30*/  SEL R19, R19, 0x2, P1 ;  /* 0x0000000213137807 */ /* 0x000fc40000800000 */
[----:B------:R-:W-:Y:S01]  /*0a40*/  SEL R22, R22, 0x2, P1 ;  /* 0x0000000216167807 */ /* 0x000fe20000800000 */
[----:B------:R2:W1:Y:S01]  /*0a50*/  @!UP1 SYNCS.EXCH.64 URZ, [UR8+0x88], UR4 ;  /* 0x00008804083f95b2 */ /* 0x0004620008000100 */
[----:B------:R-:W-:Y:S01]  /*0a60*/  NOP ;  /* 0x0000000000007918 */ /* 0x000fe20000000000 */
[----:B--2---:R-:W-:-:S03]  /*0a70*/  UIMAD.WIDE.U32 UR4, UR6, UR7, URZ ;  /* 0x00000007060472a5 */ /* 0x004fc6000f8e003f */
[----:B------:R-:W-:Y:S02]  /*0a80*/  ULDC UR6, c[0x0][0x14] ;  /* 0x0000050000067ab9 */ /* 0x000fe40000000800 */
[----:B------:R-:W-:Y:S02]  /*0a90*/  UIMAD.WIDE.U32 UR46, UR4, UR6, URZ ;  /* 0x00000006042e72a5 */ /* 0x000fe4000f8e003f */
[----:B------:R-:W-:-:S04]  /*0aa0*/  UIMAD UR38, UR5, UR6, URZ ;  /* 0x00000006052672a4 */ /* 0x000fc8000f8e023f */
[----:B------:R-:W-:Y:S01]  /*0ab0*/  UIADD3 UR38, UR47, UR38, URZ ;  /* 0x000000262f267290 */ /* 0x000fe2000fffe03f */
[----:B-1----:R-:W-:Y:S06]  /*0ac0*/  BAR.SYNC.DEFER_BLOCKING 0x0 ;  /* 0x0000000000007b1d */ /* 0x002fec0000010000 */
[----:B------:R-:W-:Y:S05]  /*0ad0*/  @!P2 BRA `(.L_x_9) ;  /* 0x0000005c00d0a947 */ /* 0x000fea0003800000 */
[----:B------:R-:W-:-:S13]  /*0ae0*/  ISETP.GT.U32.AND P0, PT, R10, 0x1, PT ;  /* 0x000000010a00780c */ /* 0x000fda0003f04070 */
[----:B------:R-:W-:Y:S05]  /*0af0*/  @P0 BRA `(.L_x_10) ;  /* 0x0000008c005c0947 */ /* 0x000fea0003800000 */
[----:B------:R-:W-:Y:S01]  /*0b00*/  ULDC.64 UR4, c[0x0][0x8f8] ;  /* 0x00023e0000047ab9 */ /* 0x000fe20000000a00 */
[----:B------:R-:W-:Y:S01]  /*0b10*/  UMOV UR55, 0xffffffff ;  /* 0xffffffff00377882 */ /* 0x000fe20000000000 */
[----:B------:R-:W-:Y:S01]  /*0b20*/  ISETP.GE.U32.AND P0, PT, R16, UR4, PT ;  /* 0x0000000410007c0c */ /* 0x000fe2000bf06070 */
[----:B------:R-:W-:Y:S01]  /*0b30*/  IMAD.MOV.U32 R23, RZ, RZ, -0x1 ;  /* 0xffffffffff177424 */ /* 0x000fe200078e00ff */
[----:B------:R-:W-:Y:S02]  /*0b40*/  PRMT R152, RZ, 0x7610, R152 ;  /* 0x00007610ff987816 */ /* 0x000fe40000000098 */
[----:B------:R-:W-:Y:S02]  /*0b50*/  ISETP.GE.U32.AND.EX P0, PT, R17, UR5, PT, P0 ;  /* 0x0000000511007c0c */ /* 0x000fe4000bf06100 */
[----:B------:R-:W-:Y:S02]  /*0b60*/  MOV R156, 0xffffffff ;  /* 0xffffffff009c7802 */ /* 0x000fe40000000f00 */
[----:B------:R-:W-:-:S09]  /*0b70*/  PRMT R0, RZ, 0x7610, R0 ;  /* 0x00007610ff007816 */ /* 0x000fd20000000000 */
[----:B------:R-:W-:Y:S05]  /*0b80*/  @P0 BRA `(.L_x_11) ;  /* 0x0000000400600947 */ /* 0x000fea0003800000 */
[----:B------:R-:W1:Y:S01]  /*0b90*/  LDC.64 R14, c[0x0][0x8d0] ;  /* 0x00023400ff0e7b82 */ /* 0x000e620000000a00 */
[----:B------:R-:W-:Y:S02]  /*0ba0*/  IMAD.MOV.U32 R4, RZ, RZ, R16 ;  /* 0x000000ffff047224 */ /* 0x000fe400078e0010 */
[----:B------:R-:W-:-:S05]  /*0bb0*/  IMAD.MOV.U32 R5, RZ, RZ, R17 ;  /* 0x000000ffff057224 */ /* 0x000fca00078e0011 */
[----:B------:R-:W2:Y:S08]  /*0bc0*/  LDC R0, c[0x0][0x8d8] ;  /* 0x00023600ff007b82 */ /* 0x000eb00000000800 */
[----:B------:R-:W3:Y:S01]  /*0bd0*/  LDC.64 R20, c[0x0][0x8c8] ;  /* 0x00023200ff147b82 */ /* 0x000ee20000000a00 */
[----:B-1----:R-:W-:-:S04]  /*0be0*/  ISETP.NE.U32.AND P0, PT, R14, RZ, PT ;  /* 0x000000ff0e00720c */ /* 0x002fc80003f05070 */
[----:B------:R-:W-:-:S13]  /*0bf0*/  ISETP.NE.AND.EX P0, PT, R15, RZ, PT, P0 ;  /* 0x000000ff0f00720c */ /* 0x000fda0003f05300 */
[----:B--23--:R-:W-:Y:S05]  /*0c00*/  @!P0 BRA `(.L_x_12) ;  /* 0x0000000000288947 */ /* 0x00cfea0003800000 */
[----:B------:R-:W1:Y:S02]  /*0c10*/  LDC R11, c[0x0][0x8dc] ;  /* 0x00023700ff0b7b82 */ /* 0x000e640000000800 */
[----:B-1----:R-:W-:-:S04]  /*0c20*/  IADD3 R11, P0, R16, R11, RZ ;  /* 0x0000000b100b7210 */ /* 0x002fc80007f1e0ff */
[----:B------:R-:W-:-:S05]  /*0c30*/  IADD3.X R13, RZ, R17, RZ, P0, !PT ;  /* 0x00000011ff0d7210 */ /* 0x000fca00007fe4ff */
[----:B------:R-:W-:-:S04]  /*0c40*/  IMAD.WIDE.U32 R4, R13, R14, RZ ;  /* 0x0000000e0d047225 */ /* 0x000fc800078e00ff */
[----:B------:R-:W-:-:S04]  /*0c50*/  IMAD.WIDE.U32 R6, P0, R11, R15, R4 ;  /* 0x0000000f0b067225 */ /* 0x000fc80007800004 */
[----:B------:R-:W-:-:S04]  /*0c60*/  IMAD.WIDE.U32 R4, R11, R14, RZ ;  /* 0x0000000e0b047225 */ /* 0x000fc800078e00ff */
[----:B------:R-:W-:Y:S01]  /*0c70*/  IMAD.X R11, RZ, RZ, RZ, P0 ;  /* 0x000000ffff0b7224 */ /* 0x000fe200000e06ff */
[----:B------:R-:W-:Y:S01]  /*0c80*/  IADD3 RZ, P0, R5, R6, RZ ;  /* 0x0000000605ff7210 */ /* 0x000fe20007f1e0ff */
[----:B------:R-:W-:-:S04]  /*0c90*/  IMAD.MOV.U32 R10, RZ, RZ, R7 ;  /* 0x000000ffff0a7224 */ /* 0x000fc800078e0007 */
[----:B------:R-:W-:-:S08]  /*0ca0*/  IMAD.WIDE.U32.X R4, R13, R15, R10, P0 ;  /* 0x0000000f0d047225 */ /* 0x000fd000000e040a */
.L_x_12:
[-CC-:B------:R-:W-:Y:S01]  /*0cb0*/  SHF.R.U64 R25, R4, R0.reuse, R5.reuse ;  /* 0x0000000004197219 */ /* 0x180fe20000001205 */
[----:B------:R-:W1:Y:S01]  /*0cc0*/  LDC.64 R26, c[0x0][0x8e8] ;  /* 0x00023a00ff1a7b82 */ /* 0x000e620000000a00 */
[----:B------:R-:W-:Y:S01]  /*0cd0*/  SHF.R.U32.HI R4, RZ, R0, R5 ;  /* 0x00000000ff047219 */ /* 0x000fe20000011605 */
[----:B------:R-:W-:Y:S01]  /*0ce0*/  ULDC UR4, c[0x0][0x150] ;  /* 0x0000540000047ab9 */ /* 0x000fe20000000800 */
[----:B------:R-:W-:Y:S02]  /*0cf0*/  I2FP.F32.U32 R0, R8 ;  /* 0x0000000800007245 */ /* 0x000fe40000201000 */
[----:B------:R-:W-:-:S03]  /*0d00*/  IADD3 R9, P0, RZ, -R25, RZ ;  /* 0x80000019ff097210 */ /* 0x000fc60007f1e0ff */
[----:B------:R-:W2:Y:S01]  /*0d10*/  LDC R10, c[0x0][0x8c0] ;  /* 0x00023000ff0a7b82 */ /* 0x000ea20000000800 */
[----:B------:R-:W-:Y:S01]  /*0d20*/  FMUL R0, R0, UR4 ;  /* 0x0000000400007c20 */ /* 0x000fe20008400000 */
[----:B------:R-:W-:Y:S01]  /*0d30*/  IADD3.X R11, RZ, ~R4, RZ, P0, !PT ;  /* 0x80000004ff0b7210 */ /* 0x000fe200007fe4ff */
[----:B------:R-:W-:Y:S01]  /*0d40*/  IMAD.WIDE.U32 R4, R9, R20, R16 ;  /* 0x0000001409047225 */ /* 0x000fe200078e0010 */
[----:B------:R-:W-:-:S03]  /*0d50*/  ULDC UR4, c[0x0][0x154] ;  /* 0x0000550000047ab9 */ /* 0x000fc60000000800 */
[----:B------:R-:W-:Y:S01]  /*0d60*/  IMAD R6, R11, R20, RZ ;  /* 0x000000140b067224 */ /* 0x000fe200078e02ff */
[----:B------:R-:W3:Y:S01]  /*0d70*/  LDC R7, c[0x0][0x144] ;  /* 0x00005100ff077b82 */ /* 0x000ee20000000800 */
[----:B------:R-:W4:Y:S02]  /*0d80*/  F2I.U32.TRUNC.NTZ R0, R0 ;  /* 0x0000000000007305 */ /* 0x000f24000020f000 */
[----:B------:R-:W-:-:S04]  /*0d90*/  IMAD R9, R9, R21, R6 ;  /* 0x0000001509097224 */ /* 0x000fc800078e0206 */
[----:B------:R-:W-:Y:S01]  /*0da0*/  IMAD.IADD R9, R5, 0x1, R9 ;  /* 0x0000000105097824 */ /* 0x000fe200078e0209 */
[----:B------:R-:W5:Y:S01]  /*0db0*/  LDC R12, c[0x0][0x8b0] ;  /* 0x00022c00ff0c7b82 */ /* 0x000f620000000800 */
[----:B-1----:R-:W-:-:S04]  /*0dc0*/  ISETP.NE.U32.AND P0, PT, R26, RZ, PT ;  /* 0x000000ff1a00720c */ /* 0x002fc80003f05070 */
[----:B------:R-:W-:-:S03]  /*0dd0*/  ISETP.NE.AND.EX P0, PT, R27, RZ, PT, P0 ;  /* 0x000000ff1b00720c */ /* 0x000fc60003f05300 */
[----:B------:R-:W1:Y:S01]  /*0de0*/  LDC R11, c[0x0][0x900] ;  /* 0x00024000ff0b7b82 */ /* 0x000e620000000800 */
[-CC-:B--2---:R-:W-:Y:S01]  /*0df0*/  SHF.R.U64 R20, R4, R10.reuse, R9.reuse ;  /* 0x0000000a04147219 */ /* 0x184fe20000001209 */
[----:B----4-:R-:W-:Y:S01]  /*0e00*/  IMAD.MOV R5, RZ, RZ, -R0 ;  /* 0x000000ffff057224 */ /* 0x010fe200078e0a00 */
[----:B------:R-:W-:Y:S02]  /*0e10*/  I2FP.F32.U32 R4, R3 ;  /* 0x0000000300047245 */ /* 0x000fe40000201000 */
[----:B------:R-:W-:Y:S01]  /*0e20*/  SHF.R.U32.HI R9, RZ, R10, R9 ;  /* 0x0000000aff097219 */ /* 0x000fe20000011609 */
[----:B------:R-:W-:Y:S02]  /*0e30*/  IMAD.MOV.U32 R10, RZ, RZ, 0x1 ;  /* 0x00000001ff0a7424 */ /* 0x000fe400078e00ff */
[----:B------:R-:W2:Y:S01]  /*0e40*/  LDC R14, c[0x0][0x148] ;  /* 0x00005200ff0e7b82 */ /* 0x000ea20000000800 */
[----:B---3--:R-:W-:Y:S02]  /*0e50*/  IMAD R0, R7, R5, R8 ;  /* 0x0000000507007224 */ /* 0x008fe400078e0208 */
[----:B------:R-:W-:Y:S01]  /*0e60*/  FMUL R5, R4, UR4 ;  /* 0x0000000404057c20 */ /* 0x000fe20008400000 */
[----:B------:R-:W-:-:S04]  /*0e70*/  MOV R4, 0xffffffff ;  /* 0xffffffff00047802 */ /* 0x000fc80000000f00 */
[----:B------:R-:W3:Y:S01]  /*0e80*/  LDC R24, c[0x0][0x8a8] ;  /* 0x00022a00ff187b82 */ /* 0x000ee20000000800 */
[-CC-:B-----5:R-:W-:Y:S02]  /*0e90*/  SHF.R.U64 R28, R20, R12.reuse, R9.reuse ;  /* 0x0000000c141c7219 */ /* 0x1a0fe40000001209 */
[----:B------:R-:W-:Y:S02]  /*0ea0*/  SHF.R.U32.HI R6, RZ, R12, R9 ;  /* 0x0000000cff067219 */ /* 0x000fe40000011609 */
[----:B------:R4:W1:Y:S03]  /*0eb0*/  F2I.U32.TRUNC.NTZ R12, R5 ;  /* 0x00000005000c7305 */ /* 0x000866000020f000 */
[----:B------:R-:W2:Y:S01]  /*0ec0*/  LDC R15, c[0x0][0x8f0] ;  /* 0x00023c00ff0f7b82 */ /* 0x000ea20000000800 */
[-C--:B-1----:R-:W-:Y:S02]  /*0ed0*/  SHF.L.U32 R4, R4, R11.reuse, RZ ;  /* 0x0000000b04047219 */ /* 0x082fe400000006ff */
[----:B------:R-:W-:-:S02]  /*0ee0*/  SHF.R.U64 R30, R28, R11, R6 ;  /* 0x0000000b1c1e7219 */ /* 0x000fc40000001206 */
[-C--:B------:R-:W-:Y:S02]  /*0ef0*/  SHF.R.U32.HI R6, RZ, R11.reuse, R6 ;  /* 0x0000000bff067219 */ /* 0x080fe40000011606 */
[----:B------:R-:W-:Y:S01]  /*0f00*/  SHF.L.U32 R10, R10, R11, RZ ;  /* 0x0000000b0a0a7219 */ /* 0x000fe200000006ff */
[----:B------:R-:W1:Y:S01]  /*0f10*/  LDC R21, c[0x0][0x8e0] ;  /* 0x00023800ff157b82 */ /* 0x000e620000000800 */
[----:B------:R-:W-:Y:S01]  /*0f20*/  LOP3.LUT R11, RZ, R4, RZ, 0x33, !PT ;  /* 0x00000004ff0b7212 */ /* 0x000fe200078e33ff */
[----:B------:R-:W-:Y:S01]  /*0f30*/  IMAD.MOV.U32 R4, RZ, RZ, R30 ;  /* 0x000000ffff047224 */ /* 0x000fe200078e001e */
[----:B----4-:R-:W-:-:S05]  /*0f40*/  MOV R5, R6 ;  /* 0x0000000600057202 */ /* 0x010fca0000000f00 */
[----:B------:R-:W4:Y:S01]  /*0f50*/  LDC R23, c[0x0][0x8b8] ;  /* 0x00022e00ff177b82 */ /* 0x000f220000000800 */
[----:B---3--:R-:W-:Y:S05]  /*0f60*/  @!P0 BRA `(.L_x_13) ;  /* 0x0000000000288947 */ /* 0x008fea0003800000 */
[----:B------:R-:W3:Y:S02]  /*0f70*/  LDC R9, c[0x0][0x8f4] ;  /* 0x00023d00ff097b82 */ /* 0x000ee40000000800 */
[----:B---3--:R-:W-:-:S05]  /*0f80*/  IADD3 R9, P0, R30, R9, RZ ;  /* 0x000000091e097210 */ /* 0x008fca0007f1e0ff */
[----:B------:R-:W-:-:S04]  /*0f90*/  IMAD.X R13, RZ, RZ, R6, P0 ;  /* 0x000000ffff0d7224 */ /* 0x000fc800000e0606 */
[----:B------:R-:W-:-:S04]  /*0fa0*/  IMAD.WIDE.U32 R4, R13, R26, RZ ;  /* 0x0000001a0d047225 */ /* 0x000fc800078e00ff */
[----:B------:R-:W-:-:S04]  /*0fb0*/  IMAD.WIDE.U32 R6, P0, R9, R27, R4 ;  /* 0x0000001b09067225 */ /* 0x000fc80007800004 */
[----:B------:R-:W-:Y:S01]  /*0fc0*/  IMAD.WIDE.U32 R4, R9, R26, RZ ;  /* 0x0000001a09047225 */ /* 0x000fe200078e00ff */
[----:B------:R-:W-:-:S03]  /*0fd0*/  MOV R8, R7 ;  /* 0x0000000700087202 */ /* 0x000fc60000000f00 */
[----:B------:R-:W-:Y:S01]  /*0fe0*/  IMAD.X R9, RZ, RZ, RZ, P0 ;  /* 0x000000ffff097224 */ /* 0x000fe200000e06ff */
[----:B------:R-:W-:-:S05]  /*0ff0*/  IADD3 RZ, P0, R5, R6, RZ ;  /* 0x0000000605ff7210 */ /* 0x000fca0007f1e0ff */
[----:B------:R-:W-:-:S08]  /*1000*/  IMAD.WIDE.U32.X R4, R13, R27, R8, P0 ;  /* 0x0000001b0d047225 */ /* 0x000fd000000e0408 */
.L_x_13:
[----:B--2---:R-:W-:Y:S01]  /*1010*/  SHF.R.U64 R4, R4, R15, R5 ;  /* 0x0000000f04047219 */ /* 0x004fe20000001205 */
[----:B------:R-:W-:Y:S01]  /*1020*/  VIADD R5, R24, 0xffffffff ;  /* 0xffffffff18057836 */ /* 0x000fe20000000000 */
[----:B------:R-:W-:Y:S01]  /*1030*/  LOP3.LUT R11, R28, R11, RZ, 0xc0, !PT ;  /* 0x0000000b1c0b7212 */ /* 0x000fe200078ec0ff */
[----:B------:R-:W-:Y:S01]  /*1040*/  IMAD.MOV R12, RZ, RZ, -R12 ;  /* 0x000000ffff0c7224 */ /* 0x000fe200078e0a0c */
[----:B------:R-:W-:Y:S02]  /*1050*/  IADD3 R6, -R4, RZ, RZ ;  /* 0x000000ff04067210 */ /* 0x000fe40007ffe1ff */
[----:B------:R-:W-:Y:S01]  /*1060*/  LOP3.LUT R5, R20, R5, RZ, 0xc0, !PT ;  /* 0x0000000514057212 */ /* 0x000fe200078ec0ff */
[----:B------:R-:W-:Y:S01]  /*1070*/  @P6 IMAD R0, R14, R12, R3 ;  /* 0x0000000c0e006224 */ /* 0x000fe200078e0203 */
[----:B------:R-:W-:Y:S01]  /*1080*/  R2UR UR55, R25 ;  /* 0x00000000193772ca */ /* 0x000fe200000e0000 */
[----:B------:R-:W-:Y:S02]  /*1090*/  IMAD R11, R10, R4, R11 ;  /* 0x000000040a0b7224 */ /* 0x000fe400078e020b */
[----:B-1----:R-:W-:-:S02]  /*10a0*/  IMAD R3, R6, R21, R30 ;  /* 0x0000001506037224 */ /* 0x002fc400078e021e */
[----:B----4-:R-:W-:Y:S02]  /*10b0*/  IMAD R0, R11, R23, R0 ;  /* 0x000000170b007224 */ /* 0x010fe400078e0200 */
[----:B------:R-:W-:Y:S02]  /*10c0*/  IMAD R3, R3, R24, R5 ;  /* 0x0000001803037224 */ /* 0x000fe400078e0205 */
[----:B------:R-:W-:-:S03]  /*10d0*/  IMAD.MOV.U32 R4, RZ, RZ, 0x1 ;  /* 0x00000001ff047424 */ /* 0x000fc600078e00ff */
[----:B------:R-:W-:Y:S02]  /*10e0*/  SEL R156, R3, R0, !P6 ;  /* 0x00000000039c7207 */ /* 0x000fe40007000000 */
[----:B------:R-:W-:Y:S02]  /*10f0*/  SEL R23, R0, R3, !P6 ;  /* 0x0000000300177207 */ /* 0x000fe40007000000 */
[----:B------:R-:W-:-:S07]  /*1100*/  PRMT R0, R4, 0x7610, R0 ;  /* 0x0000761004007816 */ /* 0x000fce0000000000 */
.L_x_11:
[----:B------:R-:W-:-:S08]  /*1110*/  NOP ;  /* 0x0000000000007918 */ /* 0x000fd00000000000 */
[----:B------:R-:W1:Y:S02]  /*1120*/  USETMAXREG.TRY_ALLOC.CTAPOOL UP0, 0xe8 ;  /* 0x000000e8000079c8 */ /* 0x000e640008000600 */
[----:B-1----:R-:W-:-:S13]  /*1130*/  PLOP3.LUT P0, PT, PT, PT, UP0, 0x80, 0x0 ;  /* 0x000000000000781c */ /* 0x002fda0003f0f008 */
[----:B------:R-:W-:Y:S05]  /*1140*/  @!P0 BRA `(.L_x_11) ;  /* 0xfffffffc00f08947 */ /* 0x000fea000383ffff */
[----:B------:R-:W-:Y:S02]  /*1150*/  ULDC.64 UR4, c[0x0][0x590] ;  /* 0x0001640000047ab9 */ /* 0x000fe40000000a00 */
[----:B------:R-:W-:Y:S01]  /*1160*/  IMAD.U32 R159, RZ, RZ, UR4 ;  /* 0x00000004ff9f7e24 */ /* 0x000fe2000f8e00ff */
[----:B------:R-:W-:-:S04]  /*1170*/  MOV R160, UR5 ;  /* 0x0000000500a07c02 */ /* 0x000fc80008000f00 */
[----:B------:R-:W-:-:S04]  /*1180*/  ISETP.NE.U32.AND P1, PT, R159, RZ, PT ;  /* 0x000000ff9f00720c */ /* 0x000fc80003f25070 */
[----:B------:R-:W-:-:S13]  /*1190*/  ISETP.NE.AND.EX P0, PT, R160, RZ, PT, P1 ;  /* 0x000000ffa000720c */ /* 0x000fda0003f05310 */
[----:B------:R-:W-:Y:S05]  /*11a0*/  @P0 BRA `(.L_x_14) ;  /* 0x00000000002c0947 */ /* 0x000fea0003800000 */
[----:B------:R-:W-:Y:S02]  /*11b0*/  ULDC.64 UR4, c[0x0][0x588] ;  /* 0x0001620000047ab9 */ /* 0x000fe40000000a00 */
[----:B------:R-:W-:-:S04]  /*11c0*/  ISETP.NE.U32.AND P0, PT, RZ, UR4, PT ;  /* 0x00000004ff007c0c */ /* 0x000fc8000bf05070 */
[----:B------:R-:W-:-:S13]  /*11d0*/  ISETP.NE.AND.EX P0, PT, RZ, UR5, PT, P0 ;  /* 0x00000005ff007c0c */ /* 0x000fda000bf05300 */
[----:B------:R-:W-:Y:S05]  /*11e0*/  @!P0 BRA `(.L_x_15) ;  /* 0x0000000000108947 */ /* 0x000fea0003800000 */
[----:B------:R-:W1:Y:S02]  /*11f0*/  LDC.64 R154, c[0x0][0x588] ;  /* 0x00016200ff9a7b82 */ /* 0x000e640000000a00 */
[----:B-1----:R1:W5:Y:S01]  /*1200*/  LDG.E R154, desc[UR48][R154.64] ;  /* 0x000000309a9a7981 */ /* 0x002362000c1e1900 */
[----:B------:R-:W-:Y:S01]  /*1210*/  IMAD.MOV.U32 R152, RZ, RZ, 0x1 ;  /* 0x00000001ff987424 */ /* 0x000fe200078e00ff */
[----:B------:R-:W-:Y:S06]  /*1220*/  BRA `(.L_x_14) ;  /* 0x00000000000c7947 */ /* 0x000fec0003800000 */
.L_x_15:
[----:B------:R-:W-:Y:S01]  /*1230*/  ULDC UR4, c[0x0][0x580] ;  /* 0x0001600000047ab9 */ /* 0x000fe20000000800 */
[----:B------:R-:W-:Y:S01]  /*1240*/  IMAD.MOV.U32 R152, RZ, RZ, 0x1 ;  /* 0x00000001ff987424 */ /* 0x000fe200078e00ff */
[----:B------:R-:W-:-:S07]  /*1250*/  MOV R154, UR4 ;  /* 0x00000004009a7c02 */ /* 0x000fce0008000f00 */
.L_x_14:
[----:B------:R-:W-:Y:S02]  /*1260*/  ULDC.64 UR4, c[0x0][0x5b0] ;  /* 0x00016c0000047ab9 */ /* 0x000fe40000000a00 */
[----:B------:R-:W-:-:S04]  /*1270*/  ISETP.NE.U32.AND P0, PT, RZ, UR4, PT ;  /* 0x00000004ff007c0c */ /* 0x000fc8000bf05070 */
[----:B------:R-:W-:-:S13]  /*1280*/  ISETP.NE.AND.EX P0, PT, RZ, UR5, PT, P0 ;  /* 0x00000005ff007c0c */ /* 0x000fda000bf05300 */
[----:B------:R-:W-:Y:S05]  /*1290*/  @P0 BRA `(.L_x_16) ;  /* 0x0000000000240947 */ /* 0x000fea0003800000 */
[----:B------:R-:W-:Y:S02]  /*12a0*/  ULDC.64 UR4, c[0x0][0x5a8] ;  /* 0x00016a0000047ab9 */ /* 0x000fe40000000a00 */
[----:B------:R-:W-:-:S04]  /*12b0*/  ISETP.NE.U32.AND P0, PT, RZ, UR4, PT ;  /* 0x00000004ff007c0c */ /* 0x000fc8000bf05070 */
[----:B------:R-:W-:-:S13]  /*12c0*/  ISETP.NE.AND.EX P0, PT, RZ, UR5, PT, P0 ;  /* 0x00000005ff007c0c */ /* 0x000fda000bf05300 */
[----:B------:R-:W-:Y:S05]  /*12d0*/  @!P0 BRA `(.L_x_17) ;  /* 0x00000000000c8947 */ /* 0x000fea0003800000 */
[----:B------:R-:W1:Y:S02]  /*12e0*/  LDC.64 R4, c[0x0][0x5a8] ;  /* 0x00016a00ff047b82 */ /* 0x000e640000000a00 */
[----:B-1----:R2:W5:Y:S01]  /*12f0*/  LDG.E R155, desc[UR48][R4.64] ;  /* 0x00000030049b7981 */ /* 0x002562000c1e1900 */
[----:B------:R-:W-:Y:S05]  /*1300*/  BRA `(.L_x_16) ;  /* 0x0000000000087947 */ /* 0x000fea0003800000 */
.L_x_17:
[----:B------:R-:W-:Y:S02]  /*1310*/  ULDC UR4, c[0x0][0x5a0] ;  /* 0x0001680000047ab9 */ /* 0x000fe40000000800 */
[----:B-1----:R-:W-:-:S07]  /*1320*/  IMAD.U32 R155, RZ, RZ, UR4 ;  /* 0x00000004ff9b7e24 */ /* 0x002fce000f8e00ff */
.L_x_16:
[----:B------:R-:W-:Y:S01]  /*1330*/  LOP3.LUT P2, RZ, R0, 0xff, RZ, 0xc0, !PT ;  /* 0x000000ff00ff7812 */ /* 0x000fe2000784c0ff */
[----:B------:R-:W-:Y:S01]  /*1340*/  UMOV UR36, URZ ;  /* 0x0000003f00247c82 */ /* 0x000fe20008000000 */
[----:B------:R-:W-:-:S11]  /*1350*/  PLOP3.LUT P0, PT, PT, PT, PT, 0x80, 0x0 ;  /* 0x000000000000781c */ /* 0x000fd60003f0f070 */
[----:B------:R-:W-:Y:S05]  /*1360*/  @!P2 BRA `(.L_x_18) ;  /* 0x000000540014a947 */ /* 0x000fea0003800000 */
[----:B------:R-:W-:Y:S01]  /*1370*/  ULDC UR4, c[0x0][0x28c] ;  /* 0x0000a30000047ab9 */ /* 0x000fe20000000800 */
[----:B------:R-:W-:Y:S01]  /*1380*/  IMAD.MOV.U32 R153, RZ, RZ, 0x10 ;  /* 0x00000010ff997424 */ /* 0x000fe200078e00ff */
[----:B------:R-:W-:Y:S01]  /*1390*/  UIADD3 UR4, UR4, 0x3f, URZ ;  /* 0x0000003f04047890 */ /* 0x000fe2000fffe03f */
[----:B------:R-:W-:Y:S01]  /*13a0*/  LOP3.LUT P0, RZ, R18, 0x4, RZ, 0xc0, !PT ;  /* 0x0000000412ff7812 */ /* 0x000fe2000780c0ff */
[----:B------:R-:W-:Y:S01]  /*13b0*/  ULDC.64 UR40, c[0x0][0x198] ;  /* 0x0000660000287ab9 */ /* 0x000fe20000000a00 */
[----:B------:R-:W-:Y:S01]  /*13c0*/  LOP3.LUT R157, R22, 0x1, RZ, 0xfc, !PT ;  /* 0x00000001169d7812 */ /* 0x000fe200078efcff */
[----:B------:R-:W-:Y:S01]  /*13d0*/  USHF.R.S32.HI UR5, URZ, 0x1f, UR4 ;  /* 0x0000001f3f057899 */ /* 0x000fe20008011404 */
[----:B------:R-:W-:Y:S01]  /*13e0*/  LOP3.LUT R158, R19, 0x1, RZ, 0xfc, !PT ;  /* 0x00000001139e7812 */ /* 0x000fe200078efcff */
[----:B------:R-:W-:Y:S01]  /*13f0*/  UMOV UR39, URZ ;  /* 0x0000003f00277c82 */ /* 0x000fe20008000000 */
[----:B------:R-:W-:Y:S01]  /*1400*/  SEL R153, R153, 0xfffffff0, !P0 ;  /* 0xfffffff099997807 */ /* 0x000fe20004000000 */
[----:B------:R-:W-:Y:S01]  /*1410*/  ULEA.HI UR5, UR5, UR4, URZ, 0x6 ;  /* 0x0000000405057291 */ /* 0x000fe2000f8f303f */
[----:B------:R-:W-:Y:S01]  /*1420*/  UMOV UR42, URZ ;  /* 0x0000003f002a7c82 */ /* 0x000fe20008000000 */
[----:B------:R-:W-:-:S02]  /*1430*/  UMOV UR43, URZ ;  /* 0x0000003f002b7c82 */ /* 0x000fc40008000000 */
[----:B------:R-:W-:Y:S01]  /*1440*/  USHF.R.S32.HI UR44, URZ, 0x6, UR5 ;  /* 0x000000063f2c7899 */ /* 0x000fe20008011405 */
[----:B------:R-:W-:-:S11]  /*1450*/  UMOV UR36, URZ ;  /* 0x0000003f00247c82 */ /* 0x000fd60008000000 */
.L_x_129:
[----:B------:R-:W-:Y:S01]  /*1460*/  LOP3.LUT R0, R18, 0x80, RZ, 0xc0, !PT ;  /* 0x0000008012007812 */ /* 0x000fe200078ec0ff */
[----:B------:R-:W3:Y:S01]  /*1470*/  S2UR UR50, SR_CgaCtaId ;  /* 0x00000000003279c3 */ /* 0x000ee20000008800 */
[----:B------:R-:W-:Y:S02]  /*1480*/  UMOV UR45, 0x400 ;  /* 0x00000400002d7882 */ /* 0x000fe40000000000 */
[----:B------:R-:W-:-:S06]  /*1490*/  SHF.R.U32.HI R0, RZ, 0x7, R0 ;  /* 0x00000007ff007819 */ /* 0x000fcc0000011600 */
[----:B------:R-:W4:Y:S01]  /*14a0*/  SHFL.IDX PT, R0, R0, RZ, 0x1f ;  /* 0x00001fff00007589 */ /* 0x000f2200000e0000 */
[----:B---3--:R-:W-:Y:S01]  /*14b0*/  ULEA UR45, UR50, UR45, 0x18 ;  /* 0x0000002d322d7291 */ /* 0x008fe2000f8ec03f */
[----:B----4-:R-:W-:-:S13]  /*14c0*/  R2UR UR4, R0 ;  /* 0x00000000000472ca */ /* 0x010fda00000e0000 */
[----:B------:R-:W-:-:S04]  /*14d0*/  ULEA.HI UR5, UR4, UR4, URZ, 0x1 ;  /* 0x0000000404057291 */ /* 0x000fc8000f8f083f */
[----:B------:R-:W-:-:S04]  /*14e0*/  ULOP3.LUT UR5, UR5, 0x7fffe, URZ, 0xc0, !UPT ;  /* 0x0007fffe05057892 */ /* 0x000fc8000f8ec03f */
[----:B------:R-:W-:-:S03]  /*14f0*/  UIADD3 UR5, UR4, -UR5, URZ ;  /* 0x8000000504057290 */ /* 0x000fc6000fffe03f */
[----:B------:R-:W-:Y:S01]  /*1500*/  ULDC UR4, c[0x0][0x28c] ;  /* 0x0000a30000047ab9 */ /* 0x000fe20000000800 */
[----:B------:R-:W-:Y:S01]  /*1510*/  ULEA UR5, UR5, UR45, 0xd ;  /* 0x0000002d05057291 */ /* 0x000fe2000f8e683f */
[----:B------:R-:W-:-:S03]  /*1520*/  ISETP.LT.AND P0, PT, RZ, UR4, PT ;  /* 0x00000004ff007c0c */ /* 0x000fc6000bf01270 */
[----:B------:R-:W-:-:S04]  /*1530*/  UIADD3 UR5, UR5, 0x8400, URZ ;  /* 0x0000840005057890 */ /* 0x000fc8000fffe03f */
[----:B------:R-:W-:-:S04]  /*1540*/  USHF.R.U32.HI UR5, URZ, 0x4, UR5 ;  /* 0x000000043f057899 */ /* 0x000fc80008011605 */
[----:B------:R-:W-:Y:S02]  /*1550*/  ULOP3.LUT UR51, UR5, 0x3fff, URZ, 0xc0, !UPT ;  /* 0x00003fff05337892 */ /* 0x000fe4000f8ec03f */
[----:B-1----:R-:W-:Y:S10]  /*1560*/  @P0 BRA `(.L_x_19) ;  /* 0x0000000000400947 */ /* 0x002ff40003800000 */
[----:B------:R-:W-:Y:S01]  /*1570*/  MOV R0, 0x0 ;  /* 0x0000000000007802 */ /* 0x000fe20000000f00 */
[----:B------:R-:W-:Y:S01]  /*1580*/  ULDC.64 UR4, c[0x4][0x70] ;  /* 0x01001c0000047ab9 */ /* 0x000fe20000000a00 */
[----:B------:R-:W-:Y:S01]  /*1590*/  ULDC.64 UR6, c[0x4][0x8] ;  /* 0x0100020000067ab9 */ /* 0x000fe20000000a00 */
[----:B--2---:R-:W-:Y:S01]  /*15a0*/  MOV R4, UR4 ;  /* 0x0000000400047c02 */ /* 0x004fe20008000f00 */
[----:B------:R2:W3:Y:S01]  /*15b0*/  LDC.64 R14, c[0x4][R0] ;  /* 0x01000000000e7b82 */ /* 0x0004e20000000a00 */
[----:B------:R-:W-:Y:S01]  /*15c0*/  IMAD.U32 R5, RZ, RZ, UR5 ;  /* 0x00000005ff057e24 */ /* 0x000fe2000f8e00ff */
[----:B------:R-:W-:Y:S01]  /*15d0*/  ULDC.64 UR4, c[0x4][0x78] ;  /* 0x01001e0000047ab9 */ /* 0x000fe20000000a00 */
[----:B------:R-:W-:Y:S01]  /*15e0*/  IMAD.U32 R10, RZ, RZ, UR6 ;  /* 0x00000006ff0a7e24 */ /* 0x000fe2000f8e00ff */
[----:B------:R-:W-:Y:S01]  /*15f0*/  MOV R7, UR5 ;  /* 0x0000000500077c02 */ /* 0x000fe20008000f00 */
[----:B------:R-:W-:Y:S01]  /*1600*/  IMAD.U32 R6, RZ, RZ, UR4 ;  /* 0x00000004ff067e24 */ /* 0x000fe2000f8e00ff */
[----:B------:R-:W-:Y:S01]  /*1610*/  MOV R8, 0x1e1 ;  /* 0x000001e100087802 */ /* 0x000fe20000000f00 */
[----:B------:R-:W-:-:S02]  /*1620*/  IMAD.U32 R11, RZ, RZ, UR7 ;  /* 0x00000007ff0b7e24 */ /* 0x000fc4000f8e00ff */
[----:B------:R-:W-:Y:S02]  /*1630*/  IMAD.MOV.U32 R12, RZ, RZ, 0x1 ;  /* 0x00000001ff0c7424 */ /* 0x000fe400078e00ff */
[----:B--2---:R-:W-:-:S07]  /*1640*/  IMAD.MOV.U32 R13, RZ, RZ, RZ ;  /* 0x000000ffff0d7224 */ /* 0x004fce00078e00ff */
[----:B------:R-:W-:-:S07]  /*1650*/  LEPC R20, `(.L_x_19) ;  /* 0x000000001014794e */ /* 0x000fce0000000000 */
[----:B-1-3-5:R-:W-:Y:S05]  /*1660*/  CALL.ABS.NOINC R14 ;  /* 0x000000000e007343 */ /* 0x02afea0003c00000 */
.L_x_19:
[----:B------:R-:W-:-:S13]  /*1670*/  ISETP.NE.AND P0, PT, R157, 0x3, PT ;  /* 0x000000039d00780c */ /* 0x000fda0003f05270 */
[----:B------:R-:W-:Y:S05]  /*1680*/  @!P0 BRA `(.L_x_20) ;  /* 0x0000000000048947 */ /* 0x000fea0003800000 */
[----:B------:R-:W-:Y:S01]  /*1690*/  BPT.TRAP 0x1 ;  /* 0x000000040000795c */ /* 0x000fe20000300000 */
.L_x_20:
[----:B------:R-:W-:Y:S01]  /*16a0*/  IMAD.U32 R0, RZ, RZ, UR42 ;  /* 0x0000002aff007e24 */ /* 0x000fe2000f8e00ff */
[----:B------:R-:W-:-:S04]  /*16b0*/  MOV R3, UR43 ;  /* 0x0000002b00037c02 */ /* 0x000fc80008000f00 */
[----:B------:R-:W-:Y:S02]  /*16c0*/  LEA R3, R3, UR45, 0x3 ;  /* 0x0000002d03037c11 */ /* 0x000fe4000f8e18ff */
[----:B------:R-:W-:-:S04]  /*16d0*/  SHF.L.U32 R0, R0, 0x1f, RZ ;  /* 0x0000001f00007819 */ /* 0x000fc800000006ff */
[----:B------:R3:W4:Y:S01]  /*16e0*/  SYNCS.PHASECHK.TRANS64.TRYWAIT P1, [R3+URZ], R0 ;  /* 0x00000000030075a7 */ /* 0x000722000802017f */
[----:B------:R-:W-:Y:S05]  /*16f0*/  @!P0 BRA `(.L_x_21) ;  /* 0x0000000000048947 */ /* 0x000fea0003800000 */
[----:B------:R-:W-:Y:S01]  /*1700*/  BPT.TRAP 0x1 ;  /* 0x000000040000795c */ /* 0x000fe20000300000 */
.L_x_21:
[----:B----4-:R-:W-:Y:S05]  /*1710*/  @P1 BRA `(.L_x_22) ;  /* 0x0000000000081947 */ /* 0x010fea0003800000 */
[----:B------:R-:W4:Y:S02]  /*1720*/  SYNCS.PHASECHK.TRANS64.TRYWAIT P1, [R3+URZ], R0 ;  /* 0x00000000030075a7 */ /* 0x000f24000802017f */
[----:B----4-:R-:W-:Y:S05]  /*1730*/  @!P1 BRA `(.L_x_23) ;  /* 0x0000008000549947 */ /* 0x010fea0003800000 */
.L_x_22:
[----:B------:R-:W-:-:S04]  /*1740*/  UISETP.LT.AND UP0, UPT, UR44, 0x1, UPT ;  /* 0x000000012c00788c */ /* 0x000fc8000bf01270 */
[----:B------:R-:W-:-:S06]  /*1750*/  USEL UR4, UR44, 0x1, UP0 ;  /* 0x000000012c047887 */ /* 0x000fcc0008000000 */
[----:B---34-:R-:W-:Y:S01]  /*1760*/  IMAD.U32 R0, RZ, RZ, UR4 ;  /* 0x00000004ff007e24 */ /* 0x018fe2000f8e00ff */
[----:B------:R-:W-:Y:S05]  /*1770*/  WARPSYNC.ALL ;  /* 0x0000000000007948 */ /* 0x000fea0003800000 */
[----:B------:R-:W-:-:S04]  /*1780*/  IADD3 R0, -R0, UR44, RZ ;  /* 0x0000002c00007c10 */ /* 0x000fc8000fffe1ff */
[----:B------:R-:W-:Y:S01]  /*1790*/  ISETP.GE.AND P1, PT, R0, 0x1, PT ;  /* 0x000000010000780c */ /* 0x000fe20003f26270 */
[----:B------:R-:W-:Y:S01]  /*17a0*/  UIADD3 UR4, UR45, 0x18400, URZ ;  /* 0x000184002d047890 */ /* 0x000fe2000fffe03f */
[----:B------:R-:W-:Y:S01]  /*17b0*/  WARPGROUP.ARRIVE ;  /* 0x00000000000079c5 */ /* 0x000fe20000000000 */
[----:B------:R-:W-:Y:S02]  /*17c0*/  ULOP3.LUT UR8, UR51, 0x10000, URZ, 0xfc, !UPT ;  /* 0x0001000033087892 */ /* 0x000fe4000f8efc3f */
[----:B------:R-:W-:Y:S02]  /*17d0*/  USHF.R.U32.HI UR4, URZ, 0x4, UR4 ;  /* 0x000000043f047899 */ /* 0x000fe40008011604 */
[----:B------:R-:W-:Y:S02]  /*17e0*/  ULEA UR10, UR43, UR8, 0xa ;  /* 0x000000082b0a7291 */ /* 0x000fe4000f8e503f */
[----:B------:R-:W-:Y:S01]  /*17f0*/  ULOP3.LUT UR4, UR4, 0x3fff, URZ, 0xc0, !UPT ;  /* 0x00003fff04047892 */ /* 0x000fe2000f8ec03f */
[----:B------:R-:W-:Y:S01]  /*1800*/  UMOV UR5, 0x40000040 ;  /* 0x4000004000057882 */ /* 0x000fe20000000000 */
[----:B------:R-:W-:-:S02]  /*1810*/  UMOV UR7, 0x40000040 ;  /* 0x4000004000077882 */ /* 0x000fc40000000000 */
[----:B------:R-:W-:-:S03]  /*1820*/  ULOP3.LUT UR9, UR4, 0x10000, URZ, 0xfc, !UPT ;  /* 0x0001000004097892 */ /* 0x000fc6000f8efc3f */
[----:B------:R-:W-:Y:S01]  /*1830*/  UMOV UR4, UR10 ;  /* 0x0000000a00047c82 */ /* 0x000fe20008000000 */
[----:B------:R-:W-:-:S07]  /*1840*/  ULEA UR11, UR43, UR9, 0xb ;  /* 0x000000092b0b7291 */ /* 0x000fce000f8e583f */
[----:B------:R-:W-:Y:S02]  /*1850*/  UMOV UR6, UR11 ;  /* 0x0000000b00067c82 */ /* 0x000fe40008000000 */
[----:B------:R-:W-:Y:S01]  /*1860*/  HGMMA.64x256x16.F32 R24, gdesc[UR4], RZ, !UPT, gsb0 ;  /* 0x03e00000041879f0 */ /* 0x000fe2000c0008ff */
[----:B------:R-:W-:Y:S02]  /*1870*/  UIADD3 UR4, UR10, 0x2, URZ ;  /* 0x000000020a047890 */ /* 0x000fe4000fffe03f */
[----:B------:R-:W-:Y:S01]  /*1880*/  UIADD3 UR6, UR11, 0x2, URZ ;  /* 0x000000020b067890 */ /* 0x000fe2000fffe03f */
[----:B------:R-:W-:Y:S01]  /*1890*/  UMOV UR5, 0x40000040 ;  /* 0x4000004000057882 */ /* 0x000fe20000000000 */
[----:B------:R-:W-:Y:S01]  /*18a0*/  UMOV UR7, 0x40000040 ;  /* 0x4000004000077882 */ /* 0x000fe20000000000 */
[----:B------:R-:W-:Y:S02]  /*18b0*/  WARPGROUP.DEPBAR.LE gsb0, 0x0 ;  /* 0x00008000000079c5 */ /* 0x000fe40000010000 */
[----:B------:R-:W-:-:S15]  /*18c0*/  WARPGROUP.ARRIVE ;  /* 0x00000000000079c5 */ /* 0x000fde0000000000 */
[----:B------:R-:W-:-:S05]  /*18d0*/  NOP ;  /* 0x0000000000007918 */ /* 0x000fca0000000000 */
[----:B------:R-:W-:Y:S01]  /*18e0*/  HGMMA.64x256x16.F32 R24, gdesc[UR4], R24, gsb0 ;  /* 0x03e00000041879f0 */ /* 0x000fe20008000818 */
        /* <DEDUP_REMOVED lines=15> */
[----:B------:R-:W-:Y:S03]  /*19e0*/  HGMMA.64x256x16.F32 R24, gdesc[UR4], R24, gsb0 ;  /* 0x03e00000041879f0 */ /* 0x000fe60008000818 */
[----:B------:R-:W-:Y:S02]  /*19f0*/  WARPGROUP.DEPBAR.LE gsb0, 0x0 ;  /* 0x00008000000079c5 */ /* 0x000fe40000010000 */
[----:B------:R-:W-:Y:S05]  /*1a00*/  @!P1 BRA `(.L_x_24) ;  /* 0x0000000400189947 */ /* 0x000fea0003800000 */
[----:B------:R-:W-:Y:S02]  /*1a10*/  UIADD3 UR4, UR43, 0x1, URZ ;  /* 0x000000012b047890 */ /* 0x000fe4000fffe03f */
[----:B------:R-:W-:Y:S02]  /*1a20*/  UMOV UR11, UR43 ;  /* 0x0000002b000b7c82 */ /* 0x000fe40008000000 */
[----:B------:R-:W-:-:S04]  /*1a30*/  UISETP.NE.AND UP0, UPT, UR4, 0x4, UPT ;  /* 0x000000040400788c */ /* 0x000fc8000bf05270 */
[----:B------:R-:W-:Y:S02]  /*1a40*/  USEL UR5, URZ, 0x1, UP0 ;  /* 0x000000013f057887 */ /* 0x000fe40008000000 */
[----:B------:R-:W-:Y:S02]  /*1a50*/  USEL UR10, UR4, URZ, UP0 ;  /* 0x0000003f040a7287 */ /* 0x000fe40008000000 */
[----:B------:R-:W-:-:S06]  /*1a60*/  ULOP3.LUT UR5, UR42, UR5, URZ, 0x3c, !UPT ;  /* 0x000000052a057292 */ /* 0x000fcc000f8e3c3f */
[----:B--2---:R-:W-:-:S07]  /*1a70*/  MOV R5, UR5 ;  /* 0x0000000500057c02 */ /* 0x004fce0008000f00 */
.L_x_31:
[----:B--23--:R-:W-:Y:S05]  /*1a80*/  @!P0 BRA `(.L_x_25) ;  /* 0x0000000000048947 */ /* 0x00cfea0003800000 */
[----:B------:R-:W-:Y:S01]  /*1a90*/  BPT.TRAP 0x1 ;  /* 0x000000040000795c */ /* 0x000fe20000300000 */
.L_x_25:
[----:B------:R-:W-:Y:S01]  /*1aa0*/  ULEA UR4, UR10, UR45, 0x3 ;  /* 0x0000002d0a047291 */ /* 0x000fe2000f8e183f */
[----:B------:R-:W-:-:S08]  /*1ab0*/  SHF.L.U32 R3, R5, 0x1f, RZ ;  /* 0x0000001f05037819 */ /* 0x000fd000000006ff */
[----:B------:R2:W3:Y:S01]  /*1ac0*/  SYNCS.PHASECHK.TRANS64.TRYWAIT P1, [UR4], R3 ;  /* 0x00000003ff0075a7 */ /* 0x0004e20008020144 */
[----:B------:R-:W-:Y:S05]  /*1ad0*/  @!P0 BRA `(.L_x_26) ;  /* 0x0000000000048947 */ /* 0x000fea0003800000 */
[----:B------:R-:W-:Y:S01]  /*1ae0*/  BPT.TRAP 0x1 ;  /* 0x000000040000795c */ /* 0x000fe20000300000 */
.L_x_26:
[----:B---3--:R-:W-:Y:S05]  /*1af0*/  @P1 BRA `(.L_x_27) ;  /* 0x0000000000081947 */ /* 0x008fea0003800000 */
[----:B------:R-:W3:Y:S02]  /*1b00*/  SYNCS.PHASECHK.TRANS64.TRYWAIT P1, [UR4], R3 ;  /* 0x00000003ff0075a7 */ /* 0x000ee40008020144 */
[----:B---3--:R-:W-:Y:S05]  /*1b10*/  @!P1 BRA `(.L_x_28) ;  /* 0x0000007c00709947 */ /* 0x008fea0003800000 */
.L_x_27:
[----:B------:R-:W-:Y:S01]  /*1b20*/  ULEA UR12, UR10, UR8, 0xa ;  /* 0x000000080a0c7291 */ /* 0x000fe2000f8e503f */
[----:B------:R-:W-:Y:S01]  /*1b30*/  WARPGROUP.ARRIVE ;  /* 0x00000000000079c5 */ /* 0x000fe20000000000 */
[----:B------:R-:W-:Y:S01]  /*1b40*/  ULEA UR13, UR10, UR9, 0xb ;  /* 0x000000090a0d7291 */ /* 0x000fe2000f8e583f */
[----:B------:R-:W-:Y:S01]  /*1b50*/  UMOV UR5, 0x40000040 ;  /* 0x4000004000057882 */ /* 0x000fe20000000000 */
[----:B------:R-:W-:-:S03]  /*1b60*/  UMOV UR7, 0x40000040 ;  /* 0x4000004000077882 */ /* 0x000fc60000000000 */
[----:B------:R-:W-:Y:S02]  /*1b70*/  UMOV UR4, UR12 ;  /* 0x0000000c00047c82 */ /* 0x000fe40008000000 */
[----:B------:R-:W-:Y:S02]  /*1b80*/  UMOV UR6, UR13 ;  /* 0x0000000d00067c82 */ /* 0x000fe40008000000 */
[----:B------:R-:W-:Y:S01]  /*1b90*/  HGMMA.64x256x16.F32 R24, gdesc[UR4], R24, gsb0 ;  /* 0x03e00000041879f0 */ /* 0x000fe20008000818 */
[----:B------:R-:W-:Y:S02]  /*1ba0*/  UIADD3 UR4, UR12, 0x2, URZ ;  /* 0x000000020c047890 */ /* 0x000fe4000fffe03f */
[----:B------:R-:W-:Y:S01]  /*1bb0*/  UIADD3 UR6, UR13, 0x2, URZ ;  /* 0x000000020d067890 */ /* 0x000fe2000fffe03f */
[----:B------:R-:W-:Y:S01]  /*1bc0*/  UMOV UR5, 0x40000040 ;  /* 0x4000004000057882 */ /* 0x000fe20000000000 */
[----:B------:R-:W-:Y:S01]  /*1bd0*/  UMOV UR7, 0x40000040 ;  /* 0x4000004000077882 */ /* 0x000fe20000000000 */
[----:B------:R-:W-:-:S02]  /*1be0*/  WARPGROUP.DEPBAR.LE gsb0, 0x0 ;  /* 0x00008000000079c5 */ /* 0x000fc40000010000 */
        /* <DEDUP_REMOVED lines=21> */
[----:B------:R-:W-:Y:S01]  /*1d40*/  BPT.TRAP 0x1 ;  /* 0x000000040000795c */ /* 0x000fe20000300000 */
.L_x_29:
[----:B------:R-:W-:Y:S01]  /*1d50*/  ULEA UR4, UR11, UR45, 0x3 ;  /* 0x0000002d0b047291 */ /* 0x000fe2000f8e183f */
[----:B------:R-:W-:-:S03]  /*1d60*/  ISETP.GT.U32.AND P1, PT, R22, 0x1, PT ;  /* 0x000000011600780c */ /* 0x000fc60003f24070 */
[----:B------:R-:W-:-:S04]  /*1d70*/  UIADD3 UR4, UR4, 0x20, URZ ;  /* 0x0000002004047890 */ /* 0x000fc8000fffe03f */
[----:B------:R-:W-:-:S09]  /*1d80*/  UPRMT UR4, URZ, 0x654, UR4 ;  /* 0x000006543f047896 */ /* 0x000fd20008000004 */
[----:B------:R-:W-:Y:S01]  /*1d90*/  SYNCS.ARRIVE.TRANS64.RED.A1T0 RZ, [UR4], RZ ;  /* 0x000000ffffff79a7 */ /* 0x000fe20008100404 */
[----:B------:R-:W-:Y:S05]  /*1da0*/  @P1 BRA `(.L_x_30) ;  /* 0x0000000000041947 */ /* 0x000fea0003800000 */
[----:B------:R-:W-:Y:S01]  /*1db0*/  BPT.TRAP 0x1 ;  /* 0x000000040000795c */ /* 0x000fe20000300000 */
.L_x_30:
[----:B------:R-:W-:Y:S01]  /*1dc0*/  UIADD3 UR10, UR10, 0x1, URZ ;  /* 0x000000010a0a7890 */ /* 0x000fe2000fffe03f */
[C---:B------:R-:W-:Y:S01]  /*1dd0*/  ISETP.GT.AND P1, PT, R0.reuse, 0x1, PT ;  /* 0x000000010000780c */ /* 0x040fe20003f24270 */
[----:B------:R-:W-:Y:S01]  /*1de0*/  UIADD3 UR11, UR11, 0x1, URZ ;  /* 0x000000010b0b7890 */ /* 0x000fe2000fffe03f */
[----:B------:R-:W-:Y:S01]  /*1df0*/  VIADD R0, R0, 0xffffffff ;  /* 0xffffffff00007836 */ /* 0x000fe20000000000 */
[----:B------:R-:W-:Y:S02]  /*1e00*/  UISETP.NE.AND UP0, UPT, UR10, 0x4, UPT ;  /* 0x000000040a00788c */ /* 0x000fe4000bf05270 */
[----:B------:R-:W-:Y:S02]  /*1e10*/  UISETP.NE.AND UP1, UPT, UR11, 0x4, UPT ;  /* 0x000000040b00788c */ /* 0x000fe4000bf25270 */
[----:B------:R-:W-:Y:S02]  /*1e20*/  USEL UR4, URZ, 0x1, UP0 ;  /* 0x000000013f047887 */ /* 0x000fe40008000000 */
[----:B------:R-:W-:-:S02]  /*1e30*/  USEL UR10, UR10, URZ, UP0 ;  /* 0x0000003f0a0a7287 */ /* 0x000fc40008000000 */
[----:B------:R-:W-:Y:S02]  /*1e40*/  USEL UR11, UR11, URZ, UP1 ;  /* 0x0000003f0b0b7287 */ /* 0x000fe40008800000 */
[----:B------:R-:W-:Y:S01]  /*1e50*/  LOP3.LUT R5, R5, UR4, RZ, 0x3c, !PT ;  /* 0x0000000405057c12 */ /* 0x000fe2000f8e3cff */
[----:B------:R-:W-:Y:S09]  /*1e60*/  @P1 BRA `(.L_x_31) ;  /* 0xfffffffc00041947 */ /* 0x000ff2000383ffff */
.L_x_24:
[----:B------:R-:W4:Y:S02]  /*1e70*/  LDC R0, c[0x0][0x28c] ;  /* 0x0000a300ff007b82 */ /* 0x000f240000000800 */
[----:B----4-:R-:W-:-:S13]  /*1e80*/  ISETP.GE.AND P1, PT, R0, 0x1, PT ;  /* 0x000000010000780c */ /* 0x010fda0003f26270 */
[----:B------:R-:W-:Y:S05]  /*1e90*/  @!P1 BRA `(.L_x_32) ;  /* 0x0000000000349947 */ /* 0x000fea0003800000 */
[----:B------:R-:W-:Y:S05]  /*1ea0*/  @!P0 BRA `(.L_x_33) ;  /* 0x0000000000048947 */ /* 0x000fea0003800000 */
[----:B------:R-:W-:Y:S01]  /*1eb0*/  BPT.TRAP 0x1 ;  /* 0x000000040000795c */ /* 0x000fe20000300000 */
.L_x_33:
[----:B------:R-:W-:Y:S01]  /*1ec0*/  UISETP.LT.AND UP0, UPT, UR44, 0x1, UPT ;  /* 0x000000012c00788c */ /* 0x000fe2000bf01270 */
[----:B------:R-:W-:-:S03]  /*1ed0*/  ISETP.GT.U32.AND P0, PT, R22, 0x1, PT ;  /* 0x000000011600780c */ /* 0x000fc60003f04070 */
[----:B------:R-:W-:-:S04]  /*1ee0*/  USEL UR4, UR44, 0x1, UP0 ;  /* 0x000000012c047887 */ /* 0x000fc80008000000 */
[----:B------:R-:W-:-:S04]  /*1ef0*/  UIADD3 UR4, UR43, UR44, -UR4 ;  /* 0x0000002c2b047290 */ /* 0x000fc8000fffe804 */
[----:B------:R-:W-:-:S04]  /*1f00*/  USHF.L.U32 UR4, UR4, 0x3, URZ ;  /* 0x0000000304047899 */ /* 0x000fc8000800063f */
[----:B------:R-:W-:-:S04]  /*1f10*/  ULOP3.LUT UR4, UR4, 0x18, URZ, 0xc0, !UPT ;  /* 0x0000001804047892 */ /* 0x000fc8000f8ec03f */
[----:B------:R-:W-:-:S04]  /*1f20*/  UIADD3 UR4, UR45, 0x20, UR4 ;  /* 0x000000202d047890 */ /* 0x000fc8000fffe004 */
[----:B------:R-:W-:-:S09]  /*1f30*/  UPRMT UR4, URZ, 0x654, UR4 ;  /* 0x000006543f047896 */ /* 0x000fd20008000004 */
[----:B------:R-:W-:Y:S01]  /*1f40*/  SYNCS.ARRIVE.TRANS64.RED.A1T0 RZ, [UR4], RZ ;  /* 0x000000ffffff79a7 */ /* 0x000fe20008100404 */
[----:B------:R-:W-:Y:S05]  /*1f50*/  @P0 BRA `(.L_x_32) ;  /* 0x0000000000040947 */ /* 0x000fea0003800000 */
[----:B------:R-:W-:Y:S01]  /*1f60*/  BPT.TRAP 0x1 ;  /* 0x000000040000795c */ /* 0x000fe20000300000 */
.L_x_32:
[----:B------:R-:W-:Y:S01]  /*1f70*/  UIADD3 UR4, UR45, 0x200, URZ ;  /* 0x000002002d047890 */ /* 0x000fe2000fffe03f */
[----:B------:R-:W-:Y:S02]  /*1f80*/  R2UR UR54, R23 ;  /* 0x00000000173672ca */ /* 0x000fe400000e0000 */
[----:B------:R-:W-:Y:S01]  /*1f90*/  R2UR UR53, R156 ;  /* 0x000000009c3572ca */ /* 0x000fe200000e0000 */
[----:B------:R-:W-:-:S06]  /*1fa0*/  ULOP3.LUT UP0, URZ, UR4, 0x1bf, URZ, 0xc0, !UPT ;  /* 0x000001bf043f7892 */ /* 0x000fcc000f80c03f */
[----:B------:R-:W-:-:S04]  /*1fb0*/  PLOP3.LUT P0, PT, PT, PT, UP0, 0x80, 0x0 ;  /* 0x000000000000781c */ /* 0x000fc80003f0f008 */
[----:B------:R-:W-:Y:S02]  /*1fc0*/  USHF.L.U32 UR54, UR54, 0x7, URZ ;  /* 0x0000000736367899 */ /* 0x000fe4000800063f */
[----:B------:R-:W-:-:S07]  /*1fd0*/  USHF.L.U32 UR53, UR53, 0x8, URZ ;  /* 0x0000000835357899 */ /* 0x000fce000800063f */
[----:B------:R-:W-:Y:S05]  /*1fe0*/  @!P0 BRA `(.L_x_34) ;  /* 0x00000000007c8947 */ /* 0x000fea0003800000 */
[----:B------:R-:W-:Y:S01]  /*1ff0*/  MOV R23, 0x0 ;  /* 0x0000000000177802 */ /* 0x000fe20000000f00 */
[----:B------:R-:W-:Y:S01]  /*2000*/  ULDC.64 UR4, c[0x4][0x80] ;  /* 0x0100200000047ab9 */ /* 0x000fe20000000a00 */
[----:B------:R-:W-:Y:S01]  /*2010*/  ULDC.64 UR6, c[0x4][0x10] ;  /* 0x0100040000067ab9 */ /* 0x000fe20000000a00 */
[----:B--23--:R-:W-:Y:S01]  /*2020*/  IMAD.U32 R4, RZ, RZ, UR4 ;  /* 0x00000004ff047e24 */ /* 0x00cfe2000f8e00ff */
[----:B------:R2:W3:Y:S01]  /*2030*/  LDC.64 R14, c[0x4][R23] ;  /* 0x01000000170e7b82 */ /* 0x0004e20000000a00 */
[----:B------:R-:W-:Y:S01]  /*2040*/  MOV R5, UR5 ;  /* 0x0000000500057c02 */ /* 0x000fe20008000f00 */
[----:B------:R-:W-:Y:S01]  /*2050*/  ULDC.64 UR4, c[0x4][0x88] ;  /* 0x0100220000047ab9 */ /* 0x000fe20000000a00 */
[----:B------:R-:W-:Y:S01]  /*2060*/  MOV R10, UR6 ;  /* 0x00000006000a7c02 */ /* 0x000fe20008000f00 */
[----:B------:R-:W-:Y:S01]  /*2070*/  IMAD.U32 R6, RZ, RZ, UR4 ;  /* 0x00000004ff067e24 */ /* 0x000fe2000f8e00ff */
[----:B------:R-:W-:Y:S01]  /*2080*/  MOV R12, 0x1 ;  /* 0x00000001000c7802 */ /* 0x000fe20000000f00 */
[----:B------:R-:W-:-:S02]  /*2090*/  IMAD.U32 R7, RZ, RZ, UR5 ;  /* 0x00000005ff077e24 */ /* 0x000fc4000f8e00ff */
[----:B------:R-:W-:Y:S02]  /*20a0*/  IMAD.U32 R11, RZ, RZ, UR7 ;  /* 0x00000007ff0b7e24 */ /* 0x000fe4000f8e00ff */
[----:B------:R-:W-:Y:S02]  /*20b0*/  IMAD.MOV.U32 R8, RZ, RZ, 0x70 ;  /* 0x00000070ff087424 */ /* 0x000fe400078e00ff */
[----:B--2---:R-:W-:-:S07]  /*20c0*/  IMAD.MOV.U32 R13, RZ, RZ, RZ ;  /* 0x000000ffff0d7224 */ /* 0x004fce00078e00ff */
[----:B------:R-:W-:-:S07]  /*20d0*/  LEPC R20, `(.L_x_35) ;  /* 0x000000001014794e */ /* 0x000fce0000000000 */
[----:B-1-3-5:R-:W-:Y:S05]  /*20e0*/  CALL.ABS.NOINC R14 ;  /* 0x000000000e007343 */ /* 0x02afea0003c00000 */
.L_x_35:
[----:B------:R1:W2:Y:S01]  /*20f0*/  LDC.64 R14, c[0x4][R23] ;  /* 0x01000000170e7b82 */ /* 0x0002a20000000a00 */
[----:B------:R-:W-:Y:S01]  /*2100*/  ULDC.64 UR4, c[0x4][0x80] ;  /* 0x0100200000047ab9 */ /* 0x000fe20000000a00 */
[----:B------:R-:W-:Y:S01]  /*2110*/  ULDC.64 UR6, c[0x4][0x10] ;  /* 0x0100040000067ab9 */ /* 0x000fe20000000a00 */
[----:B------:R-:W-:Y:S01]  /*2120*/  IMAD.U32 R4, RZ, RZ, UR4 ;  /* 0x00000004ff047e24 */ /* 0x000fe2000f8e00ff */
[----:B------:R-:W-:Y:S01]  /*2130*/  MOV R5, UR5 ;  /* 0x0000000500057c02 */ /* 0x000fe20008000f00 */
[----:B------:R-:W-:Y:S01]  /*2140*/  ULDC.64 UR4, c[0x4][0x88] ;  /* 0x0100220000047ab9 */ /* 0x000fe20000000a00 */
[----:B------:R-:W-:Y:S01]  /*2150*/  MOV R10, UR6 ;  /* 0x00000006000a7c02 */ /* 0x000fe20008000f00 */
[----:B------:R-:W-:Y:S01]  /*2160*/  IMAD.U32 R6, RZ, RZ, UR4 ;  /* 0x00000004ff067e24 */ /* 0x000fe2000f8e00ff */
[----:B------:R-:W-:Y:S01]  /*2170*/  MOV R12, 0x1 ;  /* 0x00000001000c7802 */ /* 0x000fe20000000f00 */
[----:B------:R-:W-:Y:S02]  /*2180*/  IMAD.U32 R7, RZ, RZ, UR5 ;  /* 0x00000005ff077e24 */ /* 0x000fe4000f8e00ff */
[----:B------:R-:W-:-:S02]  /*2190*/  IMAD.U32 R11, RZ, RZ, UR7 ;  /* 0x00000007ff0b7e24 */ /* 0x000fc4000f8e00ff */
[----:B------:R-:W-:Y:S02]  /*21a0*/  IMAD.MOV.U32 R8, RZ, RZ, 0x70 ;  /* 0x00000070ff087424 */ /* 0x000fe400078e00ff */
[----:B-1----:R-:W-:-:S07]  /*21b0*/  IMAD.MOV.U32 R13, RZ, RZ, RZ ;  /* 0x000000ffff0d7224 */ /* 0x002fce00078e00ff */
[----:B------:R-:W-:-:S07]  /*21c0*/  LEPC R20, `(.L_x_34) ;  /* 0x000000001014794e */ /* 0x000fce0000000000 */
[----:B--2---:R-:W-:Y:S05]  /*21d0*/  CALL.ABS.NOINC R14 ;  /* 0x000000000e007343 */ /* 0x004fea0003c00000 */
.L_x_34:
[----:B------:R-:W-:Y:S02]  /*21e0*/  ULDC.64 UR4, c[0x0][0x590] ;  /* 0x0001640000047ab9 */ /* 0x000fe40000000a00 */
[----:B------:R-:W-:Y:S01]  /*21f0*/  IMAD.U32 R159, RZ, RZ, UR4 ;  /* 0x00000004ff9f7e24 */ /* 0x000fe2000f8e00ff */
[----:B------:R-:W-:-:S04]  /*2200*/  MOV R160, UR5 ;  /* 0x0000000500a07c02 */ /* 0x000fc80008000f00 */
[----:B------:R-:W-:-:S04]  /*2210*/  ISETP.NE.U32.AND P2, PT, R159, RZ, PT ;  /* 0x000000ff9f00720c */ /* 0x000fc80003f45070 */
[----:B------:R-:W-:-:S13]  /*2220*/  ISETP.NE.AND.EX P2, PT, R160, RZ, PT, P2 ;  /* 0x000000ffa000720c */ /* 0x000fda0003f45320 */
[----:B------:R-:W-:Y:S05]  /*2230*/  @!P2 BRA `(.L_x_36) ;  /* 0x000000000034a947 */ /* 0x000fea0003800000 */
[----:B------:R-:W-:Y:S02]  /*2240*/  ULDC.64 UR4, c[0x0][0x588] ;  /* 0x0001620000047ab9 */ /* 0x000fe40000000a00 */
[----:B------:R-:W-:-:S04]  /*2250*/  ISETP.NE.U32.AND P0, PT, RZ, UR4, PT ;  /* 0x00000004ff007c0c */ /* 0x000fc8000bf05070 */
[----:B------:R-:W-:-:S13]  /*2260*/  ISETP.NE.AND.EX P0, PT, RZ, UR5, PT, P0 ;  /* 0x00000005ff007c0c */ /* 0x000fda000bf05300 */
[----:B------:R-:W-:Y:S05]  /*2270*/  @!P0 BRA `(.L_x_37) ;  /* 0x0000000000188947 */ /* 0x000fea0003800000 */
[----:B--23--:R-:W2:Y:S01]  /*2280*/  LDC.64 R4, c[0x0][0x588] ;  /* 0x00016200ff047b82 */ /* 0x00cea20000000a00 */
[----:B------:R-:W-:-:S04]  /*2290*/  IMAD R3, R159, UR55, RZ ;  /* 0x000000379f037c24 */ /* 0x000fc8000f8e02ff */
[----:B--2---:R-:W-:-:S05]  /*22a0*/  IMAD.WIDE R4, R3, 0x4, R4 ;  /* 0x0000000403047825 */ /* 0x004fca00078e0204 */
[----:B-----5:R4:W5:Y:S01]  /*22b0*/  LDG.E R154, desc[UR48][R4.64] ;  /* 0x00000030049a7981 */ /* 0x020962000c1e1900 */
[----:B------:R-:W-:Y:S01]  /*22c0*/  IMAD.MOV.U32 R152, RZ, RZ, 0x1 ;  /* 0x00000001ff987424 */ /* 0x000fe200078e00ff */
[----:B------:R-:W-:Y:S06]  /*22d0*/  BRA `(.L_x_36) ;  /* 0x00000000000c7947 */ /* 0x000fec0003800000 */
.L_x_37:
[----:B------:R-:W-:Y:S01]  /*22e0*/  ULDC UR4, c[0x0][0x580] ;  /* 0x0001600000047ab9 */ /* 0x000fe20000000800 */
[----:B------:R-:W-:Y:S01]  /*22f0*/  IMAD.MOV.U32 R152, RZ, RZ, 0x1 ;  /* 0x00000001ff987424 */ /* 0x000fe200078e00ff */
[----:B-----5:R-:W-:-:S07]  /*2300*/  MOV R154, UR4 ;  /* 0x00000004009a7c02 */ /* 0x020fce0008000f00 */
.L_x_36:
[----:B------:R-:W1:Y:S02]  /*2310*/  LDC.64 R6, c[0x0][0x5b0] ;  /* 0x00016c00ff067b82 */ /* 0x000e640000000a00 */
[----:B-1----:R-:W-:-:S04]  /*2320*/  ISETP.NE.U32.AND P0, PT, R6, RZ, PT ;  /* 0x000000ff0600720c */ /* 0x002fc80003f05070 */
[----:B------:R-:W-:-:S13]  /*2330*/  ISETP.NE.AND.EX P0, PT, R7, RZ, PT, P0 ;  /* 0x000000ff0700720c */ /* 0x000fda0003f05300 */
[----:B------:R-:W-:Y:S05]  /*2340*/  @!P0 BRA `(.L_x_38) ;  /* 0x00000000002c8947 */ /* 0x000fea0003800000 */
[----:B------:R-:W-:Y:S02]  /*2350*/  ULDC.64 UR4, c[0x0][0x5a8] ;  /* 0x00016a0000047ab9 */ /* 0x000fe40000000a00 */
[----:B------:R-:W-:-:S04]  /*2360*/  ISETP.NE.U32.AND P0, PT, RZ, UR4, PT ;  /* 0x00000004ff007c0c */ /* 0x000fc8000bf05070 */
[----:B------:R-:W-:-:S13]  /*2370*/  ISETP.NE.AND.EX P0, PT, RZ, UR5, PT, P0 ;  /* 0x00000005ff007c0c */ /* 0x000fda000bf05300 */
[----:B------:R-:W-:Y:S05]  /*2380*/  @!P0 BRA `(.L_x_39) ;  /* 0x0000000000148947 */ /* 0x000fea0003800000 */
[----:B--234-:R-:W1:Y:S01]  /*2390*/  LDC.64 R4, c[0x0][0x5a8] ;  /* 0x00016a00ff047b82 */ /* 0x01ce620000000a00 */
[----:B------:R-:W-:-:S04]  /*23a0*/  IMAD R3, R6, UR55, RZ ;  /* 0x0000003706037c24 */ /* 0x000fc8000f8e02ff */
[----:B-1----:R-:W-:-:S05]  /*23b0*/  IMAD.WIDE R4, R3, 0x4, R4 ;  /* 0x0000000403047825 */ /* 0x002fca00078e0204 */
[----:B-----5:R1:W5:Y:S01]  /*23c0*/  LDG.E R155, desc[UR48][R4.64] ;  /* 0x00000030049b7981 */ /* 0x020362000c1e1900 */
[----:B------:R-:W-:Y:S05]  /*23d0*/  BRA `(.L_x_38) ;  /* 0x0000000000087947 */ /* 0x000fea0003800000 */
.L_x_39:
[----:B------:R-:W-:Y:S02]  /*23e0*/  ULDC UR4, c[0x0][0x5a0] ;  /* 0x0001680000047ab9 */ /* 0x000fe40000000800 */
[----:B-----5:R-:W-:-:S07]  /*23f0*/  IMAD.U32 R155, RZ, RZ, UR4 ;  /* 0x00000004ff9b7e24 */ /* 0x020fce000f8e00ff */
.L_x_38:
[----:B------:R-:W-:Y:S01]  /*2400*/  ULDC.64 UR4, c[0x0][0x588] ;  /* 0x0001620000047ab9 */ /* 0x000fe20000000a00 */
[----:B------:R-:W-:Y:S01]  /*2410*/  ISETP.NE.U32.AND P1, PT, R159, RZ, PT ;  /* 0x000000ff9f00720c */ /* 0x000fe20003f25070 */
[----:B------:R-:W-:Y:S02]  /*2420*/  UISETP.NE.U32.AND UP0, UPT, UR4, URZ, UPT ;  /* 0x0000003f0400728c */ /* 0x000fe4000bf05070 */
[----:B------:R-:W-:Y:S02]  /*2430*/  ISETP.NE.U32.AND P3, PT, RZ, UR4, PT ;  /* 0x00000004ff007c0c */ /* 0x000fe4000bf65070 */
[----:B------:R-:W-:Y:S01]  /*2440*/  ISETP.NE.AND.EX P5, PT, R160, RZ, PT, P1 ;  /* 0x000000ffa000720c */ /* 0x000fe20003fa5310 */
[----:B------:R-:W-:Y:S02]  /*2450*/  UISETP.NE.AND.EX UP0, UPT, UR5, URZ, UPT, UP0 ;  /* 0x0000003f0500728c */ /* 0x000fe4000bf05300 */
[----:B------:R-:W-:Y:S02]  /*2460*/  ISETP.NE.AND.EX P3, PT, RZ, UR5, PT, P3 ;  /* 0x00000005ff007c0c */ /* 0x000fe4000bf65330 */
[----:B------:R-:W-:-:S02]  /*2470*/  PLOP3.LUT P0, PT, PT, PT, PT, 0x8, 0x0 ;  /* 0x000000000000781c */ /* 0x000fc40003f0e170 */
[----:B------:R-:W-:-:S04]  /*2480*/  PLOP3.LUT P4, PT, PT, PT, UP0, 0x80, 0x0 ;  /* 0x000000000000781c */ /* 0x000fc80003f8f008 */
[----:B------:R-:W-:-:S05]  /*2490*/  PLOP3.LUT P4, PT, P4, PT, PT, 0x8, 0x0 ;  /* 0x000000000000781c */ /* 0x000fca000278e170 */
[----:B------:R-:W-:Y:S08]  /*24a0*/  @P3 BRA P5, `(.L_x_40) ;  /* 0x0000000000243947 */ /* 0x000ff00002800000 */
[----:B------:R-:W-:Y:S04]  /*24b0*/  BSSY B0, `(.L_x_40) ;  /* 0x0000008000007945 */ /* 0x000fe80003800000 */
[----:B------:R-:W-:Y:S05]  /*24c0*/  @!P2 BRA `(.L_x_41) ;  /* 0x000000000014a947 */ /* 0x000fea0003800000 */
[----:B------:R-:W-:Y:S02]  /*24d0*/  LOP3.LUT P3, RZ, R152, 0xff, RZ, 0xc0, !PT ;  /* 0x000000ff98ff7812 */ /* 0x000fe4000786c0ff */
[----:B------:R-:W-:-:S11]  /*24e0*/  PLOP3.LUT P0, PT, P4, PT, PT, 0x80, 0x0 ;  /* 0x000000000000781c */ /* 0x000fd6000270f070 */
[----:B------:R-:W-:Y:S05]  /*24f0*/  @!P3 BRA `(.L_x_42) ;  /* 0x00000000000cb947 */ /* 0x000fea0003800000 */
[----:B-----5:R-:W-:Y:S01]  /*2500*/  FSETP.EQ.AND P0, PT, R154, RZ, PT ;  /* 0x000000ff9a00720b */ /* 0x020fe20003f02000 */
[----:B------:R-:W-:-:S12]  /*2510*/  BRA `(.L_x_42) ;  /* 0x0000000000047947 */ /* 0x000fd80003800000 */
.L_x_41:
[----:B-----5:R-:W-:-:S13]  /*2520*/  FSETP.EQ.AND P0, PT, R154, RZ, PT ;  /* 0x000000ff9a00720b */ /* 0x020fda0003f02000 */
.L_x_42:
[----:B------:R-:W-:Y:S05]  /*2530*/  BSYNC B0 ;  /* 0x0000000000007941 */ /* 0x000fea0003800000 */
.L_x_40:
[----:B------:R-:W-:Y:S04]  /*2540*/  BSSY B0, `(.L_x_43) ;  /* 0x0000007000007945 */ /* 0x000fe80003800000 */
[----:B------:R-:W-:Y:S05]  /*2550*/  @!P2 BRA `(.L_x_44) ;  /* 0x000000000010a947 */ /* 0x000fea0003800000 */
[----:B------:R-:W-:-:S13]  /*2560*/  LOP3.LUT P2, RZ, R152, 0xff, RZ, 0xc0, !PT ;  /* 0x000000ff98ff7812 */ /* 0x000fda000784c0ff */
[----:B------:R-:W-:Y:S05]  /*2570*/  @!P2 BRA `(.L_x_45) ;  /* 0x00000000000ca947 */ /* 0x000fea0003800000 */
[----:B-----5:R-:W-:Y:S01]  /*2580*/  FSETP.EQ.AND P4, PT, R154, RZ, PT ;  /* 0x000000ff9a00720b */ /* 0x020fe20003f82000 */
[----:B------:R-:W-:-:S12]  /*2590*/  BRA `(.L_x_45) ;  /* 0x0000000000047947 */ /* 0x000fd80003800000 */
.L_x_44:
[----:B-----5:R-:W-:-:S13]  /*25a0*/  FSETP.EQ.AND P4, PT, R154, RZ, PT ;  /* 0x000000ff9a00720b */ /* 0x020fda0003f82000 */
.L_x_45:
[----:B------:R-:W-:Y:S05]  /*25b0*/  BSYNC B0 ;  /* 0x0000000000007941 */ /* 0x000fea0003800000 */
.L_x_43:
[----:B------:R-:W-:Y:S01]  /*25c0*/  BSSY B0, `(.L_x_46) ;  /* 0x0000024000007945 */ /* 0x000fe20003800000 */
[----:B------:R-:W-:Y:S01]  /*25d0*/  IMAD.MOV.U32 R0, RZ, RZ, RZ ;  /* 0x000000ffff007224 */ /* 0x000fe200078e00ff */
[----:B------:R-:W-:Y:S02]  /*25e0*/  CS2R R6, SRZ ;  /* 0x0000000000067805 */ /* 0x000fe4000001ff00 */
[----:B-1234-:R-:W-:Y:S02]  /*25f0*/  CS2R R4, SRZ ;  /* 0x0000000000047805 */ /* 0x01efe4000001ff00 */
[----:B------:R-:W-:Y:S02]  /*2600*/  CS2R R10, SRZ ;  /* 0x00000000000a7805 */ /* 0x000fe4000001ff00 */
[----:B------:R-:W-:Y:S01]  /*2610*/  CS2R R8, SRZ ;  /* 0x0000000000087805 */ /* 0x000fe2000001ff00 */
[----:B------:R-:W-:Y:S06]  /*2620*/  @P0 BRA `(.L_x_47) ;  /* 0x0000000000740947 */ /* 0x000fec0003800000 */
[----:B------:R-:W-:-:S13]  /*2630*/  ISETP.NE.AND P2, PT, R158, 0x3, PT ;  /* 0x000000039e00780c */ /* 0x000fda0003f45270 */
[----:B------:R-:W-:Y:S05]  /*2640*/  @!P2 BRA `(.L_x_48) ;  /* 0x000000000004a947 */ /* 0x000fea0003800000 */
[----:B------:R-:W-:Y:S01]  /*2650*/  BPT.TRAP 0x1 ;  /* 0x000000040000795c */ /* 0x000fe20000300000 */
.L_x_48:
[----:B------:R-:W-:Y:S01]  /*2660*/  SHF.L.U32 R3, RZ, 0x1f, RZ ;  /* 0x0000001fff037819 */ /* 0x000fe200000006ff */
[----:B------:R-:W-:Y:S01]  /*2670*/  IMAD.MOV.U32 R7, RZ, RZ, RZ ;  /* 0x000000ffff077224 */ /* 0x000fe200078e00ff */
[----:B------:R-:W-:Y:S02]  /*2680*/  MOV R0, 0x1 ;  /* 0x0000000100007802 */ /* 0x000fe40000000f00 */
[----:B------:R-:W1:Y:S02]  /*2690*/  SYNCS.PHASECHK.TRANS64.TRYWAIT P2, [UR45+0x40], R3 ;  /* 0x00004003ff0075a7 */ /* 0x000e64000804016d */
[----:B-1----:R-:W-:Y:S05]  /*26a0*/  @!P2 BRA `(.L_x_49) ;  /* 0x0000007000a4a947 */ /* 0x002fea0003800000 */
.L_x_227:
[----:B------:R-:W-:Y:S01]  /*26b0*/  IMAD.MOV.U32 R6, RZ, RZ, RZ ;  /* 0x000000ffff067224 */ /* 0x000fe200078e00ff */
[----:B-1----:R-:W-:Y:S02]  /*26c0*/  CS2R R4, SRZ ;  /* 0x0000000000047805 */ /* 0x002fe4000001ff00 */
[----:B------:R-:W-:Y:S02]  /*26d0*/  CS2R R10, SRZ ;  /* 0x00000000000a7805 */ /* 0x000fe4000001ff00 */
[----:B------:R-:W-:Y:S01]  /*26e0*/  CS2R R8, SRZ ;  /* 0x0000000000087805 */ /* 0x000fe2000001ff00 */
[----:B------:R-:W-:Y:S06]  /*26f0*/  @P4 BRA `(.L_x_47) ;  /* 0x0000000000404947 */ /* 0x000fec0003800000 */
[C---:B------:R-:W-:Y:S01]  /*2700*/  IMAD.SHL.U32 R4, R18.reuse, 0x20, RZ ;  /* 0x0000002012047824 */ /* 0x040fe200078e00ff */
[C---:B------:R-:W-:Y:S01]  /*2710*/  SHF.L.U32 R3, R18.reuse, 0x4, RZ ;  /* 0x0000000412037819 */ /* 0x040fe200000006ff */
[----:B------:R-:W-:Y:S01]  /*2720*/  IMAD.SHL.U32 R8, R18, 0x4, RZ ;  /* 0x0000000412087824 */ /* 0x000fe200078e00ff */
[----:B------:R-:W-:Y:S01]  /*2730*/  SHF.R.U32.HI R6, RZ, 0x1, R18 ;  /* 0x00000001ff067819 */ /* 0x000fe20000011612 */
[----:B------:R-:W-:Y:S05]  /*2740*/  WARPSYNC.ALL ;  /* 0x0000000000007948 */ /* 0x000fea0003800000 */
[----:B------:R-:W-:Y:S02]  /*2750*/  LOP3.LUT R3, R3, 0xe00, RZ, 0xc0, !PT ;  /* 0x00000e0003037812 */ /* 0x000fe400078ec0ff */
[----:B------:R-:W-:-:S02]  /*2760*/  LOP3.LUT R5, R4, 0xc0, RZ, 0xc0, !PT ;  /* 0x000000c004057812 */ /* 0x000fc400078ec0ff */
[----:B------:R-:W-:Y:S02]  /*2770*/  LOP3.LUT R3, R3, 0x20, R4, 0xf8, !PT ;  /* 0x0000002003037812 */ /* 0x000fe400078ef804 */
[----:B------:R-:W-:Y:S02]  /*2780*/  LOP3.LUT R5, R5, 0x8, R6, 0xf8, !PT ;  /* 0x0000000805057812 */ /* 0x000fe400078ef806 */
[----:B------:R-:W-:Y:S02]  /*2790*/  LOP3.LUT R3, R3, 0x100, R4, 0xf8, !PT ;  /* 0x0000010003037812 */ /* 0x000fe400078ef804 */
[----:B------:R-:W-:-:S04]  /*27a0*/  LOP3.LUT R8, R5, 0x18, R8, 0x78, !PT ;  /* 0x0000001805087812 */ /* 0x000fc800078e7808 */
[----:B------:R-:W-:-:S04]  /*27b0*/  LOP3.LUT R3, R3, R8, RZ, 0xfc, !PT ;  /* 0x0000000803037212 */ /* 0x000fc800078efcff */
[----:B------:R-:W-:-:S04]  /*27c0*/  LEA R8, R3, UR45, 0x1 ;  /* 0x0000002d03087c11 */ /* 0x000fc8000f8e08ff */
[----:B------:R-:W-:Y:S02]  /*27d0*/  LEA R4, R153, R8, 0x1 ;  /* 0x0000000899047211 */ /* 0x000fe400078e08ff */
[----:B------:R-:W1:Y:S04]  /*27e0*/  LDSM.16.M88.4 R8, [R8+0x200] ;  /* 0x000200000808783b */ /* 0x000e680000000200 */
[----:B------:R-:W2:Y:S02]  /*27f0*/  LDSM.16.M88.4 R4, [R4+0x200] ;  /* 0x000200000404783b */ /* 0x000ea40000000200 */
.L_x_47:
[----:B------:R-:W-:Y:S05]  /*2800*/  BSYNC B0 ;  /* 0x0000000000007941 */ /* 0x000fea0003800000 */
.L_x_46:
[--C-:B-1----:R-:W-:Y:S02]  /*2810*/  HADD2.F32 R3, -RZ, R8.reuse.H0_H0 ;  /* 0x20000008ff037230 */ /* 0x102fe40000004100 */
[C---:B-----5:R-:W-:Y:S01]  /*2820*/  FMUL R23, R155.reuse, R24 ;  /* 0x000000189b177220 */ /* 0x060fe20000400000 */
[----:B------:R-:W-:Y:S02]  /*2830*/  HADD2.F32 R13, -RZ, R8.H1_H1 ;  /* 0x30000008ff0d7230 */ /* 0x000fe40000004100 */
[C---:B------:R-:W-:Y:S01]  /*2840*/  FMUL R14, R155.reuse, R25 ;  /* 0x000000199b0e7220 */ /* 0x040fe20000400000 */
[--C-:B------:R-:W-:Y:S02]  /*2850*/  HADD2.F32 R21, -RZ, R9.reuse.H1_H1 ;  /* 0x30000009ff157230 */ /* 0x100fe40000004100 */
[C---:B------:R-:W-:Y:S01]  /*2860*/  FMUL R20, R155.reuse, R27 ;  /* 0x0000001b9b147220 */ /* 0x040fe20000400000 */
[----:B------:R-:W-:Y:S02]  /*2870*/  HADD2.F32 R15, -RZ, R9.H0_H0 ;  /* 0x20000009ff0f7230 */ /* 0x000fe40000004100 */
[----:B------:R-:W-:Y:S01]  /*2880*/  FMUL R26, R155, R26 ;  /* 0x0000001a9b1a7220 */ /* 0x000fe20000400000 */
[C---:B------:R-:W-:Y:S01]  /*2890*/  FFMA R12, R154.reuse, R3, R23 ;  /* 0x000000039a0c7223 */ /* 0x040fe20000000017 */
[----:B------:R-:W-:Y:S01]  /*28a0*/  FFMA R23, R154, R13, R14 ;  /* 0x0000000d9a177223 */ /* 0x000fe2000000000e */
[----:B------:R-:W-:-:S02]  /*28b0*/  HADD2.F32 R3, -RZ, R10.H0_H0 ;  /* 0x2000000aff037230 */ /* 0x000fc40000004100 */
[C---:B------:R-:W-:Y:S01]  /*28c0*/  FFMA R25, R154.reuse, R21, R20 ;  /* 0x000000159a197223 */ /* 0x040fe20000000014 */
[C---:B------:R-:W-:Y:S01]  /*28d0*/  FMUL R27, R155.reuse, R28 ;  /* 0x0000001c9b1b7220 */ /* 0x040fe20000400000 */
[----:B------:R-:W-:Y:S02]  /*28e0*/  HADD2.F32 R13, -RZ, R10.H1_H1 ;  /* 0x3000000aff0d7230 */ /* 0x000fe40000004100 */
[C---:B------:R-:W-:Y:S01]  /*28f0*/  FMUL R20, R155.reuse, R29 ;  /* 0x0000001d9b147220 */ /* 0x040fe20000400000 */
[C---:B------:R-:W-:Y:S01]  /*2900*/  FFMA R26, R154.reuse, R15, R26 ;  /* 0x0000000f9a1a7223 */ /* 0x040fe2000000001a */
[--C-:B------:R-:W-:Y:S02]  /*2910*/  HADD2.F32 R15, -RZ, R11.reuse.H0_H0 ;  /* 0x2000000bff0f7230 */ /* 0x100fe40000004100 */
[C---:B------:R-:W-:Y:S01]  /*2920*/  FMUL R30, R155.reuse, R30 ;  /* 0x0000001e9b1e7220 */ /* 0x040fe20000400000 */
[----:B------:R-:W-:Y:S02]  /*2930*/  HADD2.F32 R21, -RZ, R11.H1_H1 ;  /* 0x3000000bff157230 */ /* 0x000fe40000004100 */
[C---:B------:R-:W-:Y:S01]  /*2940*/  FFMA R14, R154.reuse, R3, R27 ;  /* 0x000000039a0e7223 */ /* 0x040fe2000000001b */
[----:B------:R-:W-:Y:S01]  /*2950*/  FMUL R24, R155, R31 ;  /* 0x0000001f9b187220 */ /* 0x000fe20000400000 */
[----:B------:R-:W-:Y:S01]  /*2960*/  FFMA R27, R154, R13, R20 ;  /* 0x0000000d9a1b7223 */ /* 0x000fe20000000014 */
[----:B--2---:R-:W-:-:S02]  /*2970*/  HADD2.F32 R13, -RZ, R4.H1_H1 ;  /* 0x30000004ff0d7230 */ /* 0x004fc40000004100 */
[C---:B------:R-:W-:Y:S01]  /*2980*/  FMUL R20, R155.reuse, R33 ;  /* 0x000000219b147220 */ /* 0x040fe20000400000 */
[C---:B------:R-:W-:Y:S01]  /*2990*/  FFMA R30, R154.reuse, R15, R30 ;  /* 0x0000000f9a1e7223 */ /* 0x040fe2000000001e */
[C---:B------:R-:W-:Y:S01]  /*29a0*/  FFMA R29, R154.reuse, R21, R24 ;  /* 0x000000159a1d7223 */ /* 0x040fe20000000018 */
[--C-:B------:R-:W-:Y:S02]  /*29b0*/  HADD2.F32 R15, -RZ, R5.reuse.H0_H0 ;  /* 0x20000005ff0f7230 */ /* 0x100fe40000004100 */
[C---:B------:R-:W-:Y:S01]  /*29c0*/  FMUL R34, R155.reuse, R34 ;  /* 0x000000229b227220 */ /* 0x040fe20000400000 */
[----:B------:R-:W-:Y:S01]  /*29d0*/  FMUL R24, R155, R35 ;  /* 0x000000239b187220 */ /* 0x000fe20000400000 */
[----:B------:R-:W-:Y:S02]  /*29e0*/  HADD2.F32 R21, -RZ, R5.H1_H1 ;  /* 0x30000005ff157230 */ /* 0x000fe40000004100 */
[----:B------:R-:W-:Y:S01]  /*29f0*/  FFMA R20, R154, R13, R20 ;  /* 0x0000000d9a147223 */ /* 0x000fe20000000014 */
[----:B------:R-:W-:-:S02]  /*2a00*/  IMAD.SHL.U32 R35, R18, 0x20, RZ ;  /* 0x0000002012237824 */ /* 0x000fc400078e00ff */
[----:B------:R-:W-:Y:S01]  /*2a10*/  FFMA R34, R154, R15, R34 ;  /* 0x0000000f9a227223 */ /* 0x000fe20000000022 */
[----:B------:R-:W-:Y:S02]  /*2a20*/  IMAD.SHL.U32 R13, R18, 0x10, RZ ;  /* 0x00000010120d7824 */ /* 0x000fe400078e00ff */
[C---:B------:R-:W-:Y:S01]  /*2a30*/  FMUL R15, R155.reuse, R36 ;  /* 0x000000249b0f7220 */ /* 0x040fe20000400000 */
[----:B------:R-:W-:Y:S02]  /*2a40*/  HADD2.F32 R3, -RZ, R4.H0_H0 ;  /* 0x20000004ff037230 */ /* 0x000fe40000004100 */
[C---:B------:R-:W-:Y:S01]  /*2a50*/  FMUL R28, R155.reuse, R37 ;  /* 0x000000259b1c7220 */ /* 0x040fe20000400000 */
[----:B------:R-:W-:Y:S01]  /*2a60*/  FMUL R31, R155, R32 ;  /* 0x000000209b1f7220 */ /* 0x000fe20000400000 */
[C---:B------:R-:W-:Y:S01]  /*2a70*/  FFMA R21, R154.reuse, R21, R24 ;  /* 0x000000159a157223 */ /* 0x040fe20000000018 */
[----:B------:R-:W-:Y:S01]  /*2a80*/  SHF.R.U32.HI R37, RZ, 0x1, R18 ;  /* 0x00000001ff257819 */ /* 0x000fe20000011612 */
[----:B------:R-:W-:Y:S05]  /*2a90*/  WARPSYNC.ALL ;  /* 0x0000000000007948 */ /* 0x000fea0003800000 */
[----:B------:R-:W-:Y:S01]  /*2aa0*/  LOP3.LUT R36, R35, 0xc0, RZ, 0xc0, !PT ;  /* 0x000000c023247812 */ /* 0x000fe200078ec0ff */
[----:B------:R-:W-:Y:S01]  /*2ab0*/  FFMA R31, R154, R3, R31 ;  /* 0x000000039a1f7223 */ /* 0x000fe2000000001f */
[----:B------:R-:W-:Y:S01]  /*2ac0*/  LOP3.LUT R24, R13, 0xe00, RZ, 0xc0, !PT ;  /* 0x00000e000d187812 */ /* 0x000fe200078ec0ff */
[--C-:B------:R-:W-:Y:S01]  /*2ad0*/  HADD2.F32 R3, -RZ, R6.reuse.H0_H0 ;  /* 0x20000006ff037230 */ /* 0x100fe20000004100 */
[----:B------:R-:W-:Y:S01]  /*2ae0*/  LOP3.LUT R36, R36, 0x8, R37, 0xf8, !PT ;  /* 0x0000000824247812 */ /* 0x000fe200078ef825 */
[----:B------:R-:W-:Y:S01]  /*2af0*/  HADD2.F32 R13, -RZ, R6.H1_H1 ;  /* 0x30000006ff0d7230 */ /* 0x000fe20000004100 */
[----:B------:R-:W-:Y:S01]  /*2b00*/  LOP3.LUT R32, R24, 0x20, R35, 0xf8, !PT ;  /* 0x0000002018207812 */ /* 0x000fe200078ef823 */
[----:B------:R-:W-:Y:S01]  /*2b10*/  BSSY B0, `(.L_x_50) ;  /* 0x000002a000007945 */ /* 0x000fe20003800000 */
[----:B------:R-:W-:Y:S01]  /*2b20*/  SHF.L.U32 R37, R18, 0x2, RZ ;  /* 0x0000000212257819 */ /* 0x000fe200000006ff */
[----:B------:R-:W-:Y:S01]  /*2b30*/  FFMA R24, R154, R3, R15 ;  /* 0x000000039a187223 */ /* 0x000fe2000000000f */
[----:B------:R-:W-:Y:S01]  /*2b40*/  LOP3.LUT R32, R32, 0x100, R35, 0xf8, !PT ;  /* 0x0000010020207812 */ /* 0x000fe200078ef823 */
[----:B------:R-:W-:Y:S01]  /*2b50*/  FFMA R33, R154, R13, R28 ;  /* 0x0000000d9a217223 */ /* 0x000fe2000000001c */
[----:B------:R-:W-:Y:S01]  /*2b60*/  LOP3.LUT R37, R36, 0x18, R37, 0x78, !PT ;  /* 0x0000001824257812 */ /* 0x000fe200078e7825 */
[--C-:B------:R-:W-:Y:S01]  /*2b70*/  HADD2.F32 R13, -RZ, R7.reuse.H0_H0 ;  /* 0x20000007ff0d7230 */ /* 0x100fe20000004100 */
[----:B------:R-:W-:Y:S01]  /*2b80*/  LOP3.LUT R3, R18, 0xff, RZ, 0xc0, !PT ;  /* 0x000000ff12037812 */ /* 0x000fe200078ec0ff */
[----:B------:R-:W-:-:S02]  /*2b90*/  HADD2.F32 R15, -RZ, R7.H1_H1 ;  /* 0x30000007ff0f7230 */ /* 0x000fc40000004100 */
[C---:B------:R-:W-:Y:S01]  /*2ba0*/  FMUL R35, R155.reuse, R38 ;  /* 0x000000269b237220 */ /* 0x040fe20000400000 */
[----:B------:R-:W-:Y:S01]  /*2bb0*/  FMUL R28, R155, R39 ;  /* 0x000000279b1c7220 */ /* 0x000fe20000400000 */
[----:B------:R-:W-:Y:S01]  /*2bc0*/  LOP3.LUT R32, R32, R37, RZ, 0xfc, !PT ;  /* 0x0000002520207212 */ /* 0x000fe200078efcff */
[----:B------:R-:W-:Y:S01]  /*2bd0*/  VIADD R3, R3, 0x1f ;  /* 0x0000001f03037836 */ /* 0x000fe20000000000 */
[----:B------:R-:W-:Y:S01]  /*2be0*/  F2FP.RELU.F16.F32.PACK_AB R36, R20, R31 ;  /* 0x0000001f1424723e */ /* 0x000fe200000008ff */
[C---:B------:R-:W-:Y:S01]  /*2bf0*/  FFMA R35, R154.reuse, R13, R35 ;  /* 0x0000000d9a237223 */ /* 0x040fe20000000023 */
[----:B------:R-:W-:Y:S01]  /*2c00*/  FFMA R28, R154, R15, R28 ;  /* 0x0000000f9a1c7223 */ /* 0x000fe2000000001c */
[----:B------:R-:W-:Y:S02]  /*2c10*/  LEA R20, R32, UR45, 0x1 ;  /* 0x0000002d20147c11 */ /* 0x000fe4000f8e08ff */
[----:B------:R-:W-:Y:S02]  /*2c20*/  ISETP.GT.U32.AND P2, PT, R3, 0x3e, PT ;  /* 0x0000003e0300780c */ /* 0x000fe40003f44070 */
[----:B------:R-:W-:Y:S01]  /*2c30*/  F2FP.RELU.F16.F32.PACK_AB R12, R23, R12 ;  /* 0x0000000c170c723e */ /* 0x000fe200000008ff */
[----:B------:R-:W-:Y:S01]  /*2c40*/  IMAD R3, R153, 0x2, R20 ;  /* 0x0000000299037824 */ /* 0x000fe200078e0214 */
[----:B------:R-:W-:-:S02]  /*2c50*/  F2FP.RELU.F16.F32.PACK_AB R13, R25, R26 ;  /* 0x0000001a190d723e */ /* 0x000fc400000008ff */
[----:B------:R-:W-:Y:S02]  /*2c60*/  F2FP.RELU.F16.F32.PACK_AB R14, R27, R14 ;  /* 0x0000000e1b0e723e */ /* 0x000fe400000008ff */
[----:B------:R-:W-:Y:S02]  /*2c70*/  F2FP.RELU.F16.F32.PACK_AB R15, R29, R30 ;  /* 0x0000001e1d0f723e */ /* 0x000fe400000008ff */
[----:B------:R-:W-:Y:S02]  /*2c80*/  F2FP.RELU.F16.F32.PACK_AB R37, R21, R34 ;  /* 0x000000221525723e */ /* 0x000fe400000008ff */
[----:B------:R-:W-:Y:S01]  /*2c90*/  F2FP.RELU.F16.F32.PACK_AB R38, R33, R24 ;  /* 0x000000182126723e */ /* 0x000fe200000008ff */
[----:B------:R1:W-:Y:S01]  /*2ca0*/  STSM.16.M88.4 [R20+0x200], R12 ;  /* 0x0002000c14007844 */ /* 0x0003e20000000200 */
[----:B------:R-:W-:-:S05]  /*2cb0*/  F2FP.RELU.F16.F32.PACK_AB R39, R28, R35 ;  /* 0x000000231c27723e */ /* 0x000fca00000008ff */
[----:B------:R1:W-:Y:S01]  /*2cc0*/  STSM.16.M88.4 [R3+0x200], R36 ;  /* 0x0002002403007844 */ /* 0x0003e20000000200 */
[----:B------:R-:W-:Y:S01]  /*2cd0*/  @!PT LDS RZ, [RZ] ;  /* 0x00000000fffff984 */ /* 0x000fe20000000800 */
[----:B------:R-:W-:Y:S01]  /*2ce0*/  @!PT LDS RZ, [RZ] ;  /* 0x00000000fffff984 */ /* 0x000fe20000000800 */
[----:B------:R-:W-:Y:S01]  /*2cf0*/  @!PT LDS RZ, [RZ] ;  /* 0x00000000fffff984 */ /* 0x000fe20000000800 */
[----:B------:R-:W-:Y:S01]  /*2d00*/  @!PT LDS RZ, [RZ] ;  /* 0x00000000fffff984 */ /* 0x000fe20000000800 */
[----:B------:R2:W-:Y:S06]  /*2d10*/  MEMBAR.ALL.CTA ;  /* 0x0000000000007992 */ /* 0x0005ec0000008000 */
[----:B--2---:R-:W2:Y:S02]  /*2d20*/  FENCE.VIEW.ASYNC.S ;  /* 0x00000000000073c6 */ /* 0x004ea40000000000 */
[----:B--2---:R-:W-:Y:S06]  /*2d30*/  BAR.SYNC.DEFER_BLOCKING 0x1, 0x100 ;  /* 0x0044000000007b1d */ /* 0x004fec0000010000 */
[----:B------:R-:W-:Y:S05]  /*2d40*/  @P2 BRA `(.L_x_51) ;  /* 0x0000000000182947 */ /* 0x000fea0003800000 */
[----:B------:R-:W-:Y:S02]  /*2d50*/  UIADD3 UR4, UP0, UR40, 0x4f0, URZ ;  /* 0x000004f028047890 */ /* 0x000fe4000ff1e03f */
[----:B------:R-:W-:Y:S02]  /*2d60*/  UIADD3 UR52, UR45, 0x200, URZ ;  /* 0x000002002d347890 */ /* 0x000fe4000fffe03f */
[----:B------:R-:W-:-:S09]  /*2d70*/  UIADD3.X UR5, URZ, UR41, URZ, UP0, !UPT ;  /* 0x000000293f057290 */ /* 0x000fd200087fe43f */
[----:B------:R2:W-:Y:S01]  /*2d80*/  UTMASTG.3D [UR52], [UR4] ;  /* 0x00000034040073b5 */ /* 0x0005e20008010000 */
[----:B------:R0:W-:Y:S01]  /*2d90*/  UTMACMDFLUSH ;  /* 0x00000000000079b7 */ /* 0x0001e20000000000 */
[----:B--2---:R-:W-:-:S04]  /*2da0*/  DEPBAR.LE SB0, 0x1 ;  /* 0x000080400000791a */ /* 0x004fc80000000000 */
.L_x_51:
[----:B------:R-:W-:Y:S05]  /*2db0*/  BSYNC B0 ;  /* 0x0000000000007941 */ /* 0x000fea0003800000 */
.L_x_50:
[----:B------:R-:W-:Y:S01]  /*2dc0*/  BAR.SYNC.DEFER_BLOCKING 0x1, 0x100 ;  /* 0x0044000000007b1d */ /* 0x000fe20000010000 */
[----:B------:R-:W-:Y:S02]  /*2dd0*/  ISETP.NE.AND P3, PT, RZ, UR39, PT ;  /* 0x00000027ff007c0c */ /* 0x000fe4000bf65270 */
[----:B------:R-:W-:-:S05]  /*2de0*/  IADD3 R21, R20, 0x200, RZ ;  /* 0x0000020014157810 */ /* 0x000fca0007ffe0ff */
[----:B------:R-:W-:-:S06]  /*2df0*/  IMAD R23, R153, 0x2, R21 ;  /* 0x0000000299177824 */ /* 0x000fcc00078e0215 */
[----:B------:R-:W-:Y:S05]  /*2e00*/  @!P3 BRA `(.L_x_52) ;  /* 0x000000000034b947 */ /* 0x000fea0003800000 */
[----:B------:R-:W-:Y:S04]  /*2e10*/  BSSY B0, `(.L_x_53) ;  /* 0x0000009000007945 */ /* 0x000fe80003800000 */
[----:B------:R-:W-:Y:S05]  /*2e20*/  @P0 BRA `(.L_x_54) ;  /* 0x00000000001c0947 */ /* 0x000fea0003800000 */
[----:B------:R-:W-:-:S13]  /*2e30*/  ISETP.NE.AND P3, PT, R158, 0x3, PT ;  /* 0x000000039e00780c */ /* 0x000fda0003f65270 */
[----:B------:R-:W-:Y:S05]  /*2e40*/  @!P3 BRA `(.L_x_55) ;  /* 0x000000000004b947 */ /* 0x000fea0003800000 */
[----:B------:R-:W-:Y:S01]  /*2e50*/  BPT.TRAP 0x1 ;  /* 0x000000040000795c */ /* 0x000fe20000300000 */
.L_x_55:
[----:B------:R-:W-:-:S04]  /*2e60*/  ULEA UR4, UR36, UR45, 0x3 ;  /* 0x0000002d24047291 */ /* 0x000fc8000f8e183f */
[----:B------:R-:W-:-:S04]  /*2e70*/  UIADD3 UR4, UR4, 0x60, URZ ;  /* 0x0000006004047890 */ /* 0x000fc8000fffe03f */
[----:B------:R-:W-:-:S09]  /*2e80*/  UPRMT UR4, UR50, 0x654, UR4 ;  /* 0x0000065432047896 */ /* 0x000fd20008000004 */
[----:B------:R-:W-:Y:S03]  /*2e90*/  SYNCS.ARRIVE.TRANS64.RED.A1T0 RZ, [UR4], RZ ;  /* 0x000000ffffff79a7 */ /* 0x000fe60008100404 */
.L_x_54:
[----:B------:R-:W-:Y:S05]  /*2ea0*/  BSYNC B0 ;  /* 0x0000000000007941 */ /* 0x000fea0003800000 */
.L_x_53:
[----:B------:R-:W-:-:S04]  /*2eb0*/  UIADD3 UR36, UR36, 0x1, URZ ;  /* 0x0000000124247890 */ /* 0x000fc8000fffe03f */
[----:B------:R-:W-:-:S04]  /*2ec0*/  UISETP.NE.AND UP0, UPT, UR36, 0x4, UPT ;  /* 0x000000042400788c */ /* 0x000fc8000bf05270 */
[----:B------:R-:W-:-:S12]  /*2ed0*/  USEL UR36, UR36, URZ, UP0 ;  /* 0x0000003f24247287 */ /* 0x000fd80008000000 */
.L_x_52:
[----:B------:R-:W-:Y:S04]  /*2ee0*/  BSSY B0, `(.L_x_56) ;  /* 0x0000011000007945 */ /* 0x000fe80003800000 */
[----:B------:R-:W-:Y:S05]  /*2ef0*/  @P0 BRA `(.L_x_57) ;  /* 0x00000000003c0947 */ /* 0x000fea0003800000 */
[----:B------:R-:W-:-:S13]  /*2f00*/  ISETP.NE.AND P3, PT, R158, 0x3, PT ;  /* 0x000000039e00780c */ /* 0x000fda0003f65270 */
[----:B------:R-:W-:Y:S05]  /*2f10*/  @!P3 BRA `(.L_x_58) ;  /* 0x000000000004b947 */ /* 0x000fea0003800000 */
[----:B------:R-:W-:Y:S01]  /*2f20*/  BPT.TRAP 0x1 ;  /* 0x000000040000795c */ /* 0x000fe20000300000 */
.L_x_58:
[C---:B-1----:R-:W-:Y:S01]  /*2f30*/  LEA R14, R0.reuse, UR45, 0x3 ;  /* 0x0000002d000e7c11 */ /* 0x042fe2000f8e18ff */
[----:B------:R-:W-:Y:S01]  /*2f40*/  @!P4 IMAD R12, R0, 0x2000, R21 ;  /* 0x00002000000cc824 */ /* 0x000fe200078e0215 */
[----:B------:R-:W-:Y:S01]  /*2f50*/  SHF.L.U32 R15, RZ, 0x1f, RZ ;  /* 0x0000001fff0f7819 */ /* 0x000fe200000006ff */
[----:B------:R-:W-:Y:S03]  /*2f60*/  BSSY B1, `(.L_x_59) ;  /* 0x0000004000017945 */ /* 0x000fe60003800000 */
[----:B------:R-:W1:Y:S01]  /*2f70*/  SYNCS.PHASECHK.TRANS64.TRYWAIT P3, [R14+URZ+0x40], R15 ;  /* 0x0000400f0e0075a7 */ /* 0x000e62000806017f */
[----:B------:R-:W-:Y:S01]  /*2f80*/  @!P4 LEA R13, R153, R12, 0x1 ;  /* 0x0000000c990dc211 */ /* 0x000fe200078e08ff */
[----:B-1----:R-:W-:Y:S06]  /*2f90*/  @!P3 BRA `(.L_x_60) ;  /* 0x000000680080b947 */ /* 0x002fec0003800000 */
.L_x_228:
[----:B------:R-:W-:Y:S05]  /*2fa0*/  BSYNC B1 ;  /* 0x0000000000017941 */ /* 0x000fea0003800000 */
.L_x_59:
[----:B------:R-:W-:Y:S05]  /*2fb0*/  @!P4 WARPSYNC.ALL ;  /* 0x000000000000c948 */ /* 0x000fea0003800000 */
[----:B------:R2:W3:Y:S01]  /*2fc0*/  @!P4 LDSM.16.M88.4 R8, [R12] ;  /* 0x000000000c08c83b */ /* 0x0004e20000000200 */
[----:B------:R-:W-:-:S03]  /*2fd0*/  VIADD R0, R0, 0x1 ;  /* 0x0000000100007836 */ /* 0x000fc60000000000 */
[----:B------:R2:W4:Y:S04]  /*2fe0*/  @!P4 LDSM.16.M88.4 R4, [R13] ;  /* 0x000000000d04c83b */ /* 0x0005280000000200 */
.L_x_57:
[----:B------:R-:W-:Y:S05]  /*2ff0*/  BSYNC B0 ;  /* 0x0000000000007941 */ /* 0x000fea0003800000 */
.L_x_56:
[--C-:B-123--:R-:W-:Y:S02]  /*3000*/  HADD2.F32 R12, -RZ, R8.reuse.H0_H0 ;  /* 0x20000008ff0c7230 */ /* 0x10efe40000004100 */
[C---:B------:R-:W-:Y:S01]  /*3010*/  FMUL R13, R155.reuse, R40 ;  /* 0x000000289b0d7220 */ /* 0x040fe20000400000 */
[----:B------:R-:W-:Y:S02]  /*3020*/  HADD2.F32 R14, -RZ, R8.H1_H1 ;  /* 0x30000008ff0e7230 */ /* 0x000fe40000004100 */
[C---:B------:R-:W-:Y:S01]  /*3030*/  FMUL R41, R155.reuse, R41 ;  /* 0x000000299b297220 */ /* 0x040fe20000400000 */
[--C-:B------:R-:W-:Y:S02]  /*3040*/  HADD2.F32 R24, -RZ, R9.reuse.H0_H0 ;  /* 0x20000009ff187230 */ /* 0x100fe40000004100 */
[C---:B------:R-:W-:Y:S01]  /*3050*/  FMUL R15, R155.reuse, R42 ;  /* 0x0000002a9b0f7220 */ /* 0x040fe20000400000 */
[----:B------:R-:W-:Y:S02]  /*3060*/  HADD2.F32 R26, -RZ, R9.H1_H1 ;  /* 0x30000009ff1a7230 */ /* 0x000fe40000004100 */
[----:B------:R-:W-:Y:S01]  /*3070*/  FMUL R43, R155, R43 ;  /* 0x0000002b9b2b7220 */ /* 0x000fe20000400000 */
[C---:B------:R-:W-:Y:S01]  /*3080*/  FFMA R12, R154.reuse, R12, R13 ;  /* 0x0000000c9a0c7223 */ /* 0x040fe2000000000d */
[C---:B------:R-:W-:Y:S01]  /*3090*/  FFMA R41, R154.reuse, R14, R41 ;  /* 0x0000000e9a297223 */ /* 0x040fe20000000029 */
[C---:B------:R-:W-:Y:S01]  /*30a0*/  FFMA R13, R154.reuse, R24, R15 ;  /* 0x000000189a0d7223 */ /* 0x040fe2000000000f */
[----:B------:R-:W-:Y:S01]  /*30b0*/  FFMA R14, R154, R26, R43 ;  /* 0x0000001a9a0e7223 */ /* 0x000fe2000000002b */
[----:B------:R-:W-:-:S02]  /*30c0*/  HADD2.F32 R24, -RZ, R10.H0_H0 ;  /* 0x2000000aff187230 */ /* 0x000fc40000004100 */
        /* <DEDUP_REMOVED lines=11> */
[----:B----4-:R-:W-:-:S02]  /*3180*/  HADD2.F32 R28, -RZ, R4.H0_H0 ;  /* 0x20000004ff1c7230 */ /* 0x010fc40000004100 */
        /* <DEDUP_REMOVED lines=23> */
[----:B------:R-:W-:Y:S01]  /*3300*/  F2FP.RELU.F16.F32.PACK_AB R13, R14, R13 ;  /* 0x0000000d0e0d723e */ /* 0x000fe200000008ff */
[----:B------:R-:W-:Y:S05]  /*3310*/  WARPSYNC.ALL ;  /* 0x0000000000007948 */ /* 0x000fea0003800000 */
[----:B------:R-:W-:Y:S01]  /*3320*/  F2FP.RELU.F16.F32.PACK_AB R14, R24, R15 ;  /* 0x0000000f180e723e */ /* 0x000fe200000008ff */
[----:B------:R-:W-:Y:S01]  /*3330*/  BSSY B0, `(.L_x_61) ;  /* 0x000001a000007945 */ /* 0x000fe20003800000 */
        /* <DEDUP_REMOVED lines=18> */
[----:B------:R-:W-:Y:S02]  /*3460*/  UIADD3 UR4, UR45, 0x2200, URZ ;  /* 0x000022002d047890 */ /* 0x000fe4000fffe03f */
[----:B------:R-:W-:Y:S01]  /*3470*/  UIADD3.X UR9, URZ, UR41, URZ, UP0, !UPT ;  /* 0x000000293f097290 */ /* 0x000fe200087fe43f */
[----:B------:R-:W-:Y:S01]  /*3480*/  UMOV UR6, UR54 ;  /* 0x0000003600067c82 */ /* 0x000fe20008000000 */
[----:B------:R-:W-:-:S07]  /*3490*/  UMOV UR7, UR55 ;  /* 0x0000003700077c82 */ /* 0x000fce0008000000 */
[----:B------:R2:W-:Y:S01]  /*34a0*/  UTMASTG.3D [UR4], [UR8] ;  /* 0x00000004080073b5 */ /* 0x0005e20008010000 */
[----:B------:R0:W-:Y:S01]  /*34b0*/  UTMACMDFLUSH ;  /* 0x00000000000079b7 */ /* 0x0001e20000000000 */
[----:B--2---:R-:W-:-:S04]  /*34c0*/  DEPBAR.LE SB0, 0x1 ;  /* 0x000080400000791a */ /* 0x004fc80000000000 */
.L_x_62:
[----:B------:R-:W-:Y:S05]  /*34d0*/  BSYNC B0 ;  /* 0x0000000000007941 */ /* 0x000fea0003800000 */
.L_x_61:
[----:B------:R-:W-:Y:S01]  /*34e0*/  VIADD R24, R20, 0x2200 ;  /* 0x0000220014187836 */ /* 0x000fe20000000000 */
[----:B------:R-:W-:Y:S04]  /*34f0*/  BAR.SYNC.DEFER_BLOCKING 0x1, 0x100 ;  /* 0x0044000000007b1d */ /* 0x000fe80000010000 */
[----:B------:R-:W-:Y:S02]  /*3500*/  LEA R24, R153, R24, 0x1 ;  /* 0x0000001899187211 */ /* 0x000fe400078e08ff */
[----:B------:R-:W-:Y:S04]  /*3510*/  BSSY B0, `(.L_x_63) ;  /* 0x0000009000007945 */ /* 0x000fe80003800000 */
[----:B------:R-:W-:Y:S05]  /*3520*/  @P0 BRA `(.L_x_64) ;  /* 0x00000000001c0947 */ /* 0x000fea0003800000 */
[----:B------:R-:W-:-:S13]  /*3530*/  ISETP.NE.AND P3, PT, R158, 0x3, PT ;  /* 0x000000039e00780c */ /* 0x000fda0003f65270 */
[----:B------:R-:W-:Y:S05]  /*3540*/  @!P3 BRA `(.L_x_65) ;  /* 0x000000000004b947 */ /* 0x000fea0003800000 */
[----:B------:R-:W-:Y:S01]  /*3550*/  BPT.TRAP 0x1 ;  /* 0x000000040000795c */ /* 0x000fe20000300000 */
.L_x_65:
[----:B------:R-:W-:-:S04]  /*3560*/  ULEA UR4, UR36, UR45, 0x3 ;  /* 0x0000002d24047291 */ /* 0x000fc8000f8e183f */
[----:B------:R-:W-:-:S04]  /*3570*/  UIADD3 UR4, UR4, 0x60, URZ ;  /* 0x0000006004047890 */ /* 0x000fc8000fffe03f */
[----:B------:R-:W-:-:S09]  /*3580*/  UPRMT UR4, UR50, 0x654, UR4 ;  /* 0x0000065432047896 */ /* 0x000fd20008000004 */
[----:B------:R-:W-:Y:S03]  /*3590*/  SYNCS.ARRIVE.TRANS64.RED.A1T0 RZ, [UR4], RZ ;  /* 0x000000ffffff79a7 */ /* 0x000fe60008100404 */
.L_x_64:
[----:B------:R-:W-:Y:S05]  /*35a0*/  BSYNC B0 ;  /* 0x0000000000007941 */ /* 0x000fea0003800000 */
.L_x_63:
[----:B------:R-:W-:Y:S01]  /*35b0*/  UIADD3 UR36, UR36, 0x1, URZ ;  /* 0x0000000124247890 */ /* 0x000fe2000fffe03f */
[----:B------:R-:W-:Y:S01]  /*35c0*/  BSSY B0, `(.L_x_66) ;  /* 0x0000017000007945 */ /* 0x000fe20003800000 */
[----:B------:R-:W-:Y:S02]  /*35d0*/  IMAD.MOV.U32 R25, RZ, RZ, RZ ;  /* 0x000000ffff197224 */ /* 0x000fe400078e00ff */
[----:B------:R-:W-:-:S04]  /*35e0*/  UISETP.NE.AND UP0, UPT, UR36, 0x4, UPT ;  /* 0x000000042400788c */ /* 0x000fc8000bf05270 */
[----:B------:R-:W-:Y:S01]  /*35f0*/  USEL UR36, UR36, URZ, UP0 ;  /* 0x0000003f24247287 */ /* 0x000fe20008000000 */
[----:B------:R-:W-:Y:S11]  /*3600*/  @P0 BRA `(.L_x_67) ;  /* 0x0000000000480947 */ /* 0x000ff60003800000 */
[----:B------:R-:W-:-:S13]  /*3610*/  ISETP.NE.AND P3, PT, R158, 0x3, PT ;  /* 0x000000039e00780c */ /* 0x000fda0003f65270 */
[----:B------:R-:W-:Y:S05]  /*3620*/  @!P3 BRA `(.L_x_68) ;  /* 0x000000000004b947 */ /* 0x000fea0003800000 */
[----:B------:R-:W-:Y:S01]  /*3630*/  BPT.TRAP 0x1 ;  /* 0x000000040000795c */ /* 0x000fe20000300000 */
.L_x_68:
[C---:B-1----:R-:W-:Y:S01]  /*3640*/  LEA R12, R0.reuse, UR45, 0x3 ;  /* 0x0000002d000c7c11 */ /* 0x042fe2000f8e18ff */
[----:B------:R-:W-:Y:S01]  /*3650*/  @!P4 IMAD R14, R0, 0x2000, R21 ;  /* 0x00002000000ec824 */ /* 0x000fe200078e0215 */
[----:B------:R-:W-:Y:S01]  /*3660*/  SHF.L.U32 R13, RZ, 0x1f, RZ ;  /* 0x0000001fff0d7819 */ /* 0x000fe200000006ff */
[----:B------:R-:W-:Y:S03]  /*3670*/  BSSY B1, `(.L_x_69) ;  /* 0x0000004000017945 */ /* 0x000fe60003800000 */
[----:B------:R-:W1:Y:S01]  /*3680*/  SYNCS.PHASECHK.TRANS64.TRYWAIT P3, [R12+URZ+0x40], R13 ;  /* 0x0000400d0c0075a7 */ /* 0x000e62000806017f */
[----:B------:R-:W-:Y:S01]  /*3690*/  @!P4 LEA R15, R153, R14, 0x1 ;  /* 0x0000000e990fc211 */ /* 0x000fe200078e08ff */
[----:B-1----:R-:W-:Y:S06]  /*36a0*/  @!P3 BRA `(.L_x_70) ;  /* 0x0000006000d0b947 */ /* 0x002fec0003800000 */
.L_x_229:
[----:B------:R-:W-:Y:S05]  /*36b0*/  BSYNC B1 ;  /* 0x0000000000017941 */ /* 0x000fea0003800000 */
.L_x_69:
[----:B------:R-:W-:Y:S05]  /*36c0*/  @!P4 WARPSYNC.ALL ;  /* 0x000000000000c948 */ /* 0x000fea0003800000 */
[----:B------:R2:W3:Y:S01]  /*36d0*/  @!P4 LDSM.16.M88.4 R8, [R14] ;  /* 0x000000000e08c83b */ /* 0x0004e20000000200 */
[----:B------:R-:W-:-:S03]  /*36e0*/  VIADD R0, R0, 0x1 ;  /* 0x0000000100007836 */ /* 0x000fc60000000000 */
[----:B------:R2:W4:Y:S02]  /*36f0*/  @!P4 LDSM.16.M88.4 R4, [R15] ;  /* 0x000000000f04c83b */ /* 0x0005240000000200 */
[----:B------:R-:W-:-:S04]  /*3700*/  ISETP.NE.AND P3, PT, R0, 0x4, PT ;  /* 0x000000040000780c */ /* 0x000fc80003f65270 */
[----:B------:R-:W-:Y:S02]  /*3710*/  SEL R0, R0, RZ, P3 ;  /* 0x000000ff00007207 */ /* 0x000fe40001800000 */
[----:B--2---:R-:W-:-:S07]  /*3720*/  SEL R25, RZ, 0x1, P3 ;  /* 0x00000001ff197807 */ /* 0x004fce0001800000 */
.L_x_67:
[----:B------:R-:W-:Y:S05]  /*3730*/  BSYNC B0 ;  /* 0x0000000000007941 */ /* 0x000fea0003800000 */
.L_x_66:
[--C-:B-1-3--:R-:W-:Y:S02]  /*3740*/  HADD2.F32 R12, -RZ, R8.reuse.H0_H0 ;  /* 0x20000008ff0c7230 */ /* 0x10afe40000004100 */
        /* <DEDUP_REMOVED lines=76> */
.L_x_72:
[----:B------:R-:W-:Y:S05]  /*3c10*/  BSYNC B0 ;  /* 0x0000000000007941 */ /* 0x000fea0003800000 */
.L_x_71:
[----:B-1----:R-:W-:Y:S01]  /*3c20*/  VIADD R12, R20, 0x4200 ;  /* 0x00004200140c7836 */ /* 0x002fe20000000000 */
[----:B------:R-:W-:Y:S04]  /*3c30*/  BAR.SYNC.DEFER_BLOCKING 0x1, 0x100 ;  /* 0x0044000000007b1d */ /* 0x000fe80000010000 */
[----:B------:R-:W-:Y:S02]  /*3c40*/  LEA R12, R153, R12, 0x1 ;  /* 0x0000000c990c7211 */ /* 0x000fe400078e08ff */
[----:B------:R-:W-:Y:S04]  /*3c50*/  BSSY B0, `(.L_x_73) ;  /* 0x0000009000007945 */ /* 0x000fe80003800000 */
[----:B------:R-:W-:Y:S05]  /*3c60*/  @P0 BRA `(.L_x_74) ;  /* 0x00000000001c0947 */ /* 0x000fea0003800000 */
[----:B------:R-:W-:-:S13]  /*3c70*/  ISETP.NE.AND P3, PT, R158, 0x3, PT ;  /* 0x000000039e00780c */ /* 0x000fda0003f65270 */
[----:B------:R-:W-:Y:S05]  /*3c80*/  @!P3 BRA `(.L_x_75) ;  /* 0x000000000004b947 */ /* 0x000fea0003800000 */
[----:B------:R-:W-:Y:S01]  /*3c90*/  BPT.TRAP 0x1 ;  /* 0x000000040000795c */ /* 0x000fe20000300000 */
.L_x_75:
[----:B------:R-:W-:-:S04]  /*3ca0*/  ULEA UR4, UR36, UR45, 0x3 ;  /* 0x0000002d24047291 */ /* 0x000fc8000f8e183f */
[----:B------:R-:W-:-:S04]  /*3cb0*/  UIADD3 UR4, UR4, 0x60, URZ ;  /* 0x0000006004047890 */ /* 0x000fc8000fffe03f */
[----:B------:R-:W-:-:S09]  /*3cc0*/  UPRMT UR4, UR50, 0x654, UR4 ;  /* 0x0000065432047896 */ /* 0x000fd20008000004 */
[----:B------:R-:W-:Y:S03]  /*3cd0*/  SYNCS.ARRIVE.TRANS64.RED.A1T0 RZ, [UR4], RZ ;  /* 0x000000ffffff79a7 */ /* 0x000fe60008100404 */
.L_x_74:
[----:B------:R-:W-:Y:S05]  /*3ce0*/  BSYNC B0 ;  /* 0x0000000000007941 */ /* 0x000fea0003800000 */
.L_x_73:
[----:B------:R-:W-:Y:S01]  /*3cf0*/  UIADD3 UR4, UR36, 0x1, URZ ;  /* 0x0000000124047890 */ /* 0x000fe2000fffe03f */
[----:B------:R-:W-:Y:S03]  /*3d00*/  BSSY B0, `(.L_x_76) ;  /* 0x0000017000007945 */ /* 0x000fe60003800000 */
[----:B------:R-:W-:-:S04]  /*3d10*/  UISETP.NE.AND UP0, UPT, UR4, 0x4, UPT ;  /* 0x000000040400788c */ /* 0x000fc8000bf05270 */
[----:B------:R-:W-:Y:S01]  /*3d20*/  USEL UR5, UR4, URZ, UP0 ;  /* 0x0000003f04057287 */ /* 0x000fe20008000000 */
[----:B------:R-:W-:Y:S11]  /*3d30*/  @P0 BRA `(.L_x_77) ;  /* 0x00000000004c0947 */ /* 0x000ff60003800000 */
[----:B------:R-:W-:-:S13]  /*3d40*/  ISETP.NE.AND P3, PT, R158, 0x3, PT ;  /* 0x000000039e00780c */ /* 0x000fda0003f65270 */
[----:B------:R-:W-:Y:S05]  /*3d50*/  @!P3 BRA `(.L_x_78) ;  /* 0x000000000004b947 */ /* 0x000fea0003800000 */
[----:B------:R-:W-:Y:S01]  /*3d60*/  BPT.TRAP 0x1 ;  /* 0x000000040000795c */ /* 0x000fe20000300000 */
.L_x_78:
[C---:B------:R-:W-:Y:S01]  /*3d70*/  LEA R14, R0.reuse, UR45, 0x3 ;  /* 0x0000002d000e7c11 */ /* 0x040fe2000f8e18ff */
[----:B------:R-:W-:Y:S01]  /*3d80*/  @!P4 IMAD R26, R0, 0x2000, R21 ;  /* 0x00002000001ac824 */ /* 0x000fe200078e0215 */
[----:B------:R-:W-:Y:S01]  /*3d90*/  SHF.L.U32 R13, R25, 0x1f, RZ ;  /* 0x0000001f190d7819 */ /* 0x000fe200000006ff */
[----:B------:R-:W-:Y:S02]  /*3da0*/  BSSY B1, `(.L_x_79) ;  /* 0x0000004000017945 */ /* 0x000fe40003800000 */
[----:B------:R-:W-:Y:S01]  /*3db0*/  @!P4 IMAD R15, R153, 0x2, R26 ;  /* 0x00000002990fc824 */ /* 0x000fe200078e021a */
[----:B------:R-:W1:Y:S02]  /*3dc0*/  SYNCS.PHASECHK.TRANS64.TRYWAIT P3, [R14+URZ+0x40], R13 ;  /* 0x0000400d0e0075a7 */ /* 0x000e64000806017f */
[----:B-1----:R-:W-:Y:S05]  /*3dd0*/  @!P3 BRA `(.L_x_80) ;  /* 0x0000005c0018b947 */ /* 0x002fea0003800000 */
.L_x_230:
[----:B------:R-:W-:Y:S05]  /*3de0*/  BSYNC B1 ;  /* 0x0000000000017941 */ /* 0x000fea0003800000 */
.L_x_79:
[----:B------:R-:W-:Y:S05]  /*3df0*/  @!P4 WARPSYNC.ALL ;  /* 0x000000000000c948 */ /* 0x000fea0003800000 */
[----:B------:R2:W3:Y:S01]  /*3e00*/  @!P4 LDSM.16.M88.4 R8, [R26] ;  /* 0x000000001a08c83b */ /* 0x0004e20000000200 */
[----:B------:R-:W-:-:S03]  /*3e10*/  IADD3 R0, R0, 0x1, RZ ;  /* 0x0000000100007810 */ /* 0x000fc60007ffe0ff */
[----:B------:R2:W4:Y:S01]  /*3e20*/  @!P4 LDSM.16.M88.4 R4, [R15] ;  /* 0x000000000f04c83b */ /* 0x0005220000000200 */
[----:B------:R-:W-:-:S04]  /*3e30*/  ISETP.NE.AND P3, PT, R0, 0x4, PT ;  /* 0x000000040000780c */ /* 0x000fc80003f65270 */
[----:B-1----:R-:W-:Y:S02]  /*3e40*/  SEL R14, RZ, 0x1, P3 ;  /* 0x00000001ff0e7807 */ /* 0x002fe40001800000 */
[----:B------:R-:W-:Y:S02]  /*3e50*/  SEL R0, R0, RZ, P3 ;  /* 0x000000ff00007207 */ /* 0x000fe40001800000 */
[----:B--2---:R-:W-:-:S07]  /*3e60*/  LOP3.LUT R25, R25, R14, RZ, 0x3c, !PT ;  /* 0x0000000e19197212 */ /* 0x004fce00078e3cff */
.L_x_77:
[----:B------:R-:W-:Y:S05]  /*3e70*/  BSYNC B0 ;  /* 0x0000000000007941 */ /* 0x000fea0003800000 */
.L_x_76:
[--C-:B---3--:R-:W-:Y:S02]  /*3e80*/  HADD2.F32 R14, -RZ, R8.reuse.H0_H0 ;  /* 0x20000008ff0e7230 */ /* 0x108fe40000004100 */
        /* <DEDUP_REMOVED lines=76> */
.L_x_82:
[----:B------:R-:W-:Y:S05]  /*4350*/  BSYNC B0 ;  /* 0x0000000000007941 */ /* 0x000fea0003800000 */
.L_x_81:
[----:B------:R-:W-:Y:S01]  /*4360*/  VIADD R14, R20, 0x6200 ;  /* 0x00006200140e7836 */ /* 0x000fe20000000000 */
[----:B------:R-:W-:Y:S03]  /*4370*/  BAR.SYNC.DEFER_BLOCKING 0x1, 0x100 ;  /* 0x0044000000007b1d */ /* 0x000fe60000010000 */
[----:B-1----:R-:W-:-:S03]  /*4380*/  IMAD R3, R153, 0x2, R14 ;  /* 0x0000000299037824 */ /* 0x002fc600078e020e */
[----:B------:R-:W-:Y:S04]  /*4390*/  BSSY B0, `(.L_x_83) ;  /* 0x0000009000007945 */ /* 0x000fe80003800000 */
[----:B------:R-:W-:Y:S05]  /*43a0*/  @P0 BRA `(.L_x_84) ;  /* 0x00000000001c0947 */ /* 0x000fea0003800000 */
[----:B------:R-:W-:-:S13]  /*43b0*/  ISETP.NE.AND P3, PT, R158, 0x3, PT ;  /* 0x000000039e00780c */ /* 0x000fda0003f65270 */
[----:B------:R-:W-:Y:S05]  /*43c0*/  @!P3 BRA `(.L_x_85) ;  /* 0x000000000004b947 */ /* 0x000fea0003800000 */
[----:B------:R-:W-:Y:S01]  /*43d0*/  BPT.TRAP 0x1 ;  /* 0x000000040000795c */ /* 0x000fe20000300000 */
.L_x_85:
[----:B------:R-:W-:-:S04]  /*43e0*/  ULEA UR4, UR5, UR45, 0x3 ;  /* 0x0000002d05047291 */ /* 0x000fc8000f8e183f */
[----:B------:R-:W-:-:S04]  /*43f0*/  UIADD3 UR4, UR4, 0x60, URZ ;  /* 0x0000006004047890 */ /* 0x000fc8000fffe03f */
[----:B------:R-:W-:-:S09]  /*4400*/  UPRMT UR4, UR50, 0x654, UR4 ;  /* 0x0000065432047896 */ /* 0x000fd20008000004 */
[----:B------:R-:W-:Y:S03]  /*4410*/  SYNCS.ARRIVE.TRANS64.RED.A1T0 RZ, [UR4], RZ ;  /* 0x000000ffffff79a7 */ /* 0x000fe60008100404 */
.L_x_84:
[----:B------:R-:W-:Y:S05]  /*4420*/  BSYNC B0 ;  /* 0x0000000000007941 */ /* 0x000fea0003800000 */
.L_x_83:
        /* <DEDUP_REMOVED lines=8> */
.L_x_88:
[C---:B------:R-:W-:Y:S01]  /*44b0*/  LEA R13, R0.reuse, UR45, 0x3 ;  /* 0x0000002d000d7c11 */ /* 0x040fe2000f8e18ff */
[----:B------:R-:W-:Y:S01]  /*44c0*/  BSSY B1, `(.L_x_89) ;  /* 0x0000006000017945 */ /* 0x000fe20003800000 */
[----:B------:R-:W-:Y:S02]  /*44d0*/  SHF.L.U32 R14, R25, 0x1f, RZ ;  /* 0x0000001f190e7819 */ /* 0x000fe400000006ff */
[----:B------:R-:W-:Y:S02]  /*44e0*/  @!P4 LEA R26, R0, R21, 0xd ;  /* 0x00000015001ac211 */ /* 0x000fe400078e68ff */
[----:B------:R-:W1:Y:S03]  /*44f0*/  SYNCS.PHASECHK.TRANS64.TRYWAIT P3, [R13+URZ+0x40], R14 ;  /* 0x0000400e0d0075a7 */ /* 0x000e66000806017f */
[----:B------:R-:W-:Y:S01]  /*4500*/  @!P4 IMAD R15, R153, 0x2, R26 ;  /* 0x00000002990fc824 */ /* 0x000fe200078e021a */
[----:B-1----:R-:W-:Y:S06]  /*4510*/  @!P3 BRA `(.L_x_90) ;  /* 0x00000054005cb947 */ /* 0x002fec0003800000 */
.L_x_231:
[----:B------:R-:W-:Y:S05]  /*4520*/  BSYNC B1 ;  /* 0x0000000000017941 */ /* 0x000fea0003800000 */
.L_x_89:
[----:B------:R-:W-:Y:S05]  /*4530*/  @!P4 WARPSYNC.ALL ;  /* 0x000000000000c948 */ /* 0x000fea0003800000 */
[----:B------:R2:W3:Y:S01]  /*4540*/  @!P4 LDSM.16.M88.4 R8, [R26] ;  /* 0x000000001a08c83b */ /* 0x0004e20000000200 */
[----:B------:R-:W-:-:S03]  /*4550*/  VIADD R0, R0, 0x1 ;  /* 0x0000000100007836 */ /* 0x000fc60000000000 */
[----:B------:R2:W4:Y:S02]  /*4560*/  @!P4 LDSM.16.M88.4 R4, [R15] ;  /* 0x000000000f04c83b */ /* 0x0005240000000200 */
[----:B------:R-:W-:-:S04]  /*4570*/  ISETP.NE.AND P3, PT, R0, 0x4, PT ;  /* 0x000000040000780c */ /* 0x000fc80003f65270 */
[----:B-1----:R-:W-:Y:S02]  /*4580*/  SEL R14, RZ, 0x1, P3 ;  /* 0x00000001ff0e7807 */ /* 0x002fe40001800000 */
[----:B------:R-:W-:Y:S02]  /*4590*/  SEL R0, R0, RZ, P3 ;  /* 0x000000ff00007207 */ /* 0x000fe40001800000 */
[----:B--2---:R-:W-:-:S07]  /*45a0*/  LOP3.LUT R25, R25, R14, RZ, 0x3c, !PT ;  /* 0x0000000e19197212 */ /* 0x004fce00078e3cff */
.L_x_87:
[----:B------:R-:W-:Y:S05]  /*45b0*/  BSYNC B0 ;  /* 0x0000000000007941 */ /* 0x000fea0003800000 */
.L_x_86:
        /* <DEDUP_REMOVED lines=59> */
[----:B------:R1:W-:Y:S01]  /*4970*/  STSM.16.M88.4 [R23], R32 ;  /* 0x0000002017007844 */ /* 0x0003e20000000200 */
        /* <DEDUP_REMOVED lines=17> */
.L_x_92:
[----:B------:R-:W-:Y:S05]  /*4a90*/  BSYNC B0 ;  /* 0x0000000000007941 */ /* 0x000fea0003800000 */
.L_x_91:
[----:B------:R-:W-:Y:S06]  /*4aa0*/  BAR.SYNC.DEFER_BLOCKING 0x1, 0x100 ;  /* 0x0044000000007b1d */ /* 0x000fec0000010000 */
[----:B------:R-:W-:Y:S04]  /*4ab0*/  BSSY B0, `(.L_x_93) ;  /* 0x0000009000007945 */ /* 0x000fe80003800000 */
[----:B------:R-:W-:Y:S05]  /*4ac0*/  @P0 BRA `(.L_x_94) ;  /* 0x00000000001c0947 */ /* 0x000fea0003800000 */
[----:B------:R-:W-:-:S13]  /*4ad0*/  ISETP.NE.AND P3, PT, R158, 0x3, PT ;  /* 0x000000039e00780c */ /* 0x000fda0003f65270 */
[----:B------:R-:W-:Y:S05]  /*4ae0*/  @!P3 BRA `(.L_x_95) ;  /* 0x000000000004b947 */ /* 0x000fea0003800000 */
[----:B------:R-:W-:Y:S01]  /*4af0*/  BPT.TRAP 0x1 ;  /* 0x000000040000795c */ /* 0x000fe20000300000 */
.L_x_95:
[----:B------:R-:W-:-:S04]  /*4b00*/  ULEA UR4, UR5, UR45, 0x3 ;  /* 0x0000002d05047291 */ /* 0x000fc8000f8e183f */
[----:B------:R-:W-:-:S04]  /*4b10*/  UIADD3 UR4, UR4, 0x60, URZ ;  /* 0x0000006004047890 */ /* 0x000fc8000fffe03f */
[----:B------:R-:W-:-:S09]  /*4b20*/  UPRMT UR4, UR50, 0x654, UR4 ;  /* 0x0000065432047896 */ /* 0x000fd20008000004 */
[----:B------:R-:W-:Y:S03]  /*4b30*/  SYNCS.ARRIVE.TRANS64.RED.A1T0 RZ, [UR4], RZ ;  /* 0x000000ffffff79a7 */ /* 0x000fe60008100404 */
.L_x_94:
[----:B------:R-:W-:Y:S05]  /*4b40*/  BSYNC B0 ;  /* 0x0000000000007941 */ /* 0x000fea0003800000 */
.L_x_93:
        /* <DEDUP_REMOVED lines=8> */
.L_x_98:
[C---:B------:R-:W-:Y:S01]  /*4bd0*/  LEA R13, R0.reuse, UR45, 0x3 ;  /* 0x0000002d000d7c11 */ /* 0x040fe2000f8e18ff */
[----:B------:R-:W-:Y:S01]  /*4be0*/  BSSY B1, `(.L_x_99) ;  /* 0x0000006000017945 */ /* 0x000fe20003800000 */
[----:B------:R-:W-:Y:S02]  /*4bf0*/  SHF.L.U32 R14, R25, 0x1f, RZ ;  /* 0x0000001f190e7819 */ /* 0x000fe400000006ff */
[----:B------:R-:W-:Y:S02]  /*4c00*/  @!P4 LEA R26, R0, R21, 0xd ;  /* 0x00000015001ac211 */ /* 0x000fe400078e68ff */
[----:B------:R-:W2:Y:S03]  /*4c10*/  SYNCS.PHASECHK.TRANS64.TRYWAIT P3, [R13+URZ+0x40], R14 ;  /* 0x0000400e0d0075a7 */ /* 0x000ea6000806017f */
[----:B------:R-:W-:Y:S01]  /*4c20*/  @!P4 IMAD R15, R153, 0x2, R26 ;  /* 0x00000002990fc824 */ /* 0x000fe200078e021a */
[----:B--2---:R-:W-:Y:S06]  /*4c30*/  @!P3 BRA `(.L_x_100) ;  /* 0x0000004c00a8b947 */ /* 0x004fec0003800000 */
.L_x_232:
[----:B------:R-:W-:Y:S05]  /*4c40*/  BSYNC B1 ;  /* 0x0000000000017941 */ /* 0x000fea0003800000 */
.L_x_99:
[----:B------:R-:W-:Y:S05]  /*4c50*/  @!P4 WARPSYNC.ALL ;  /* 0x000000000000c948 */ /* 0x000fea0003800000 */
[----:B------:R3:W4:Y:S01]  /*4c60*/  @!P4 LDSM.16.M88.4 R8, [R26] ;  /* 0x000000001a08c83b */ /* 0x0007220000000200 */
[----:B------:R-:W-:-:S03]  /*4c70*/  VIADD R0, R0, 0x1 ;  /* 0x0000000100007836 */ /* 0x000fc60000000000 */
[----:B------:R3:W1:Y:S02]  /*4c80*/  @!P4 LDSM.16.M88.4 R4, [R15] ;  /* 0x000000000f04c83b */ /* 0x0006640000000200 */
[----:B------:R-:W-:-:S04]  /*4c90*/  ISETP.NE.AND P3, PT, R0, 0x4, PT ;  /* 0x000000040000780c */ /* 0x000fc80003f65270 */
[----:B--2---:R-:W-:Y:S02]  /*4ca0*/  SEL R14, RZ, 0x1, P3 ;  /* 0x00000001ff0e7807 */ /* 0x004fe40001800000 */
[----:B------:R-:W-:Y:S02]  /*4cb0*/  SEL R0, R0, RZ, P3 ;  /* 0x000000ff00007207 */ /* 0x000fe40001800000 */
[----:B---3--:R-:W-:-:S07]  /*4cc0*/  LOP3.LUT R25, R25, R14, RZ, 0x3c, !PT ;  /* 0x0000000e19197212 */ /* 0x008fce00078e3cff */
.L_x_97:
[----:B------:R-:W-:Y:S05]  /*4cd0*/  BSYNC B0 ;  /* 0x0000000000007941 */ /* 0x000fea0003800000 */
.L_x_96:
[--C-:B----4-:R-:W-:Y:S02]  /*4ce0*/  HADD2.F32 R14, -RZ, R8.reuse.H0_H0 ;  /* 0x20000008ff0e7230 */ /* 0x110fe40000004100 */
        /* <DEDUP_REMOVED lines=12> */
[C---:B-1----:R-:W-:Y:S01]  /*4db0*/  FMUL R23, R155.reuse, R108 ;  /* 0x0000006c9b177220 */ /* 0x042fe20000400000 */
        /* <DEDUP_REMOVED lines=63> */
.L_x_102:
[----:B------:R-:W-:Y:S05]  /*51b0*/  BSYNC B0 ;  /* 0x0000000000007941 */ /* 0x000fea0003800000 */
.L_x_101:
[----:B------:R-:W-:Y:S06]  /*51c0*/  BAR.SYNC.DEFER_BLOCKING 0x1, 0x100 ;  /* 0x0044000000007b1d */ /* 0x000fec0000010000 */
[----:B------:R-:W-:Y:S04]  /*51d0*/  BSSY B0, `(.L_x_103) ;  /* 0x0000009000007945 */ /* 0x000fe80003800000 */
[----:B------:R-:W-:Y:S05]  /*51e0*/  @P0 BRA `(.L_x_104) ;  /* 0x00000000001c0947 */ /* 0x000fea0003800000 */
[----:B------:R-:W-:-:S13]  /*51f0*/  ISETP.NE.AND P3, PT, R158, 0x3, PT ;  /* 0x000000039e00780c */ /* 0x000fda0003f65270 */
[----:B------:R-:W-:Y:S05]  /*5200*/  @!P3 BRA `(.L_x_105) ;  /* 0x000000000004b947 */ /* 0x000fea0003800000 */
[----:B------:R-:W-:Y:S01]  /*5210*/  BPT.TRAP 0x1 ;  /* 0x000000040000795c */ /* 0x000fe20000300000 */
.L_x_105:
[----:B------:R-:W-:-:S04]  /*5220*/  ULEA UR4, UR5, UR45, 0x3 ;  /* 0x0000002d05047291 */ /* 0x000fc8000f8e183f */
[----:B------:R-:W-:-:S04]  /*5230*/  UIADD3 UR4, UR4, 0x60, URZ ;  /* 0x0000006004047890 */ /* 0x000fc8000fffe03f */
[----:B------:R-:W-:-:S09]  /*5240*/  UPRMT UR4, UR50, 0x654, UR4 ;  /* 0x0000065432047896 */ /* 0x000fd20008000004 */
[----:B------:R-:W-:Y:S03]  /*5250*/  SYNCS.ARRIVE.TRANS64.RED.A1T0 RZ, [UR4], RZ ;  /* 0x000000ffffff79a7 */ /* 0x000fe60008100404 */
.L_x_104:
[----:B------:R-:W-:Y:S05]  /*5260*/  BSYNC B0 ;  /* 0x0000000000007941 */ /* 0x000fea0003800000 */
.L_x_103:
        /* <DEDUP_REMOVED lines=8> */
.L_x_108:
[C---:B------:R-:W-:Y:S01]  /*52f0*/  LEA R13, R0.reuse, UR45, 0x3 ;  /* 0x0000002d000d7c11 */ /* 0x040fe2000f8e18ff */
[----:B------:R-:W-:Y:S01]  /*5300*/  BSSY B1, `(.L_x_109) ;  /* 0x0000006000017945 */ /* 0x000fe20003800000 */
[----:B------:R-:W-:Y:S02]  /*5310*/  SHF.L.U32 R14, R25, 0x1f, RZ ;  /* 0x0000001f190e7819 */ /* 0x000fe400000006ff */
[----:B-1----:R-:W-:Y:S02]  /*5320*/  @!P4 LEA R24, R0, R21, 0xd ;  /* 0x000000150018c211 */ /* 0x002fe400078e68ff */
[----:B------:R-:W1:Y:S03]  /*5330*/  SYNCS.PHASECHK.TRANS64.TRYWAIT P3, [R13+URZ+0x40], R14 ;  /* 0x0000400e0d0075a7 */ /* 0x000e66000806017f */
[----:B------:R-:W-:Y:S01]  /*5340*/  @!P4 IMAD R15, R153, 0x2, R24 ;  /* 0x00000002990fc824 */ /* 0x000fe200078e0218 */
[----:B-1----:R-:W-:Y:S06]  /*5350*/  @!P3 BRA `(.L_x_110) ;  /* 0x0000004400f4b947 */ /* 0x002fec0003800000 */
.L_x_233:
[----:B------:R-:W-:Y:S05]  /*5360*/  BSYNC B1 ;  /* 0x0000000000017941 */ /* 0x000fea0003800000 */
.L_x_109:
        /* <DEDUP_REMOVED lines=8> */
.L_x_107:
[----:B------:R-:W-:Y:S05]  /*53f0*/  BSYNC B0 ;  /* 0x0000000000007941 */ /* 0x000fea0003800000 */
.L_x_106:
[--C-:B---3--:R-:W-:Y:S02]  /*5400*/  HADD2.F32 R14, -RZ, R8.reuse.H0_H0 ;  /* 0x20000008ff0e7230 */ /* 0x108fe40000004100 */
[C---:B------:R-:W-:Y:S01]  /*5410*/  FMUL R13, R155.reuse, R120 ;  /* 0x000000789b0d7220 */ /* 0x040fe20000400000 */
[----:B-1----:R-:W-:Y:S02]  /*5420*/  HADD2.F32 R24, -RZ, R8.H1_H1 ;  /* 0x30000008ff187230 */ /* 0x002fe40000004100 */
        /* <DEDUP_REMOVED lines=74> */
.L_x_112:
[----:B------:R-:W-:Y:S05]  /*58d0*/  BSYNC B0 ;  /* 0x0000000000007941 */ /* 0x000fea0003800000 */
.L_x_111:
[----:B------:R-:W-:Y:S06]  /*58e0*/  BAR.SYNC.DEFER_BLOCKING 0x1, 0x100 ;  /* 0x0044000000007b1d */ /* 0x000fec0000010000 */
[----:B------:R-:W-:Y:S04]  /*58f0*/  BSSY B0, `(.L_x_113) ;  /* 0x0000009000007945 */ /* 0x000fe80003800000 */
[----:B------:R-:W-:Y:S05]  /*5900*/  @P0 BRA `(.L_x_114) ;  /* 0x00000000001c0947 */ /* 0x000fea0003800000 */
[----:B------:R-:W-:-:S13]  /*5910*/  ISETP.NE.AND P3, PT, R158, 0x3, PT ;  /* 0x000000039e00780c */ /* 0x000fda0003f65270 */
[----:B------:R-:W-:Y:S05]  /*5920*/  @!P3 BRA `(.L_x_115) ;  /* 0x000000000004b947 */ /* 0x000fea0003800000 */
[----:B------:R-:W-:Y:S01]  /*5930*/  BPT.TRAP 0x1 ;  /* 0x000000040000795c */ /* 0x000fe20000300000 */
.L_x_115:
[----:B------:R-:W-:-:S04]  /*5940*/  ULEA UR4, UR5, UR45, 0x3 ;  /* 0x0000002d05047291 */ /* 0x000fc8000f8e183f */
[----:B------:R-:W-:-:S04]  /*5950*/  UIADD3 UR4, UR4, 0x60, URZ ;  /* 0x0000006004047890 */ /* 0x000fc8000fffe03f */
[----:B------:R-:W-:-:S09]  /*5960*/  UPRMT UR4, UR50, 0x654, UR4 ;  /* 0x0000065432047896 */ /* 0x000fd20008000004 */
[----:B------:R-:W-:Y:S03]  /*5970*/  SYNCS.ARRIVE.TRANS64.RED.A1T0 RZ, [UR4], RZ ;  /* 0x000000ffffff79a7 */ /* 0x000fe60008100404 */
.L_x_114:
[----:B------:R-:W-:Y:S05]  /*5980*/  BSYNC B0 ;  /* 0x0000000000007941 */ /* 0x000fea0003800000 */
.L_x_113:
        /* <DEDUP_REMOVED lines=8> */
.L_x_118:
[----:B------:R-:W-:Y:S01]  /*5a10*/  SHF.L.U32 R25, R25, 0x1f, RZ ;  /* 0x0000001f19197819 */ /* 0x000fe200000006ff */
[----:B------:R-:W-:Y:S01]  /*5a20*/  BSSY B1, `(.L_x_119) ;  /* 0x0000006000017945 */ /* 0x000fe20003800000 */
[C---:B------:R-:W-:Y:S02]  /*5a30*/  LEA R14, R0.reuse, UR45, 0x3 ;  /* 0x0000002d000e7c11 */ /* 0x040fe4000f8e18ff */
[----:B------:R-:W-:Y:S02]  /*5a40*/  @!P4 LEA R0, R0, R21, 0xd ;  /* 0x000000150000c211 */ /* 0x000fe400078e68ff */
[----:B------:R-:W2:Y:S03]  /*5a50*/  SYNCS.PHASECHK.TRANS64.TRYWAIT P3, [R14+URZ+0x40], R25 ;  /* 0x000040190e0075a7 */ /* 0x000ea6000806017f */
[----:B-1----:R-:W-:Y:S01]  /*5a60*/  @!P4 IMAD R12, R153, 0x2, R0 ;  /* 0x00000002990cc824 */ /* 0x002fe200078e0200 */
[----:B--2---:R-:W-:Y:S06]  /*5a70*/  @!P3 BRA `(.L_x_120) ;  /* 0x000000400040b947 */ /* 0x004fec0003800000 */
.L_x_234:
[----:B------:R-:W-:Y:S05]  /*5a80*/  BSYNC B1 ;  /* 0x0000000000017941 */ /* 0x000fea0003800000 */
.L_x_119:
[----:B------:R-:W-:Y:S05]  /*5a90*/  @!P4 WARPSYNC.ALL ;  /* 0x000000000000c948 */ /* 0x000fea0003800000 */
[----:B------:R2:W3:Y:S04]  /*5aa0*/  @!P4 LDSM.16.M88.4 R8, [R0] ;  /* 0x000000000008c83b */ /* 0x0004e80000000200 */
[----:B------:R2:W4:Y:S02]  /*5ab0*/  @!P4 LDSM.16.M88.4 R4, [R12] ;  /* 0x000000000c04c83b */ /* 0x0005240000000200 */
.L_x_117:
[----:B------:R-:W-:Y:S05]  /*5ac0*/  BSYNC B0 ;  /* 0x0000000000007941 */ /* 0x000fea0003800000 */
.L_x_116:
[----:B---3--:R-:W-:Y:S02]  /*5ad0*/  HADD2.F32 R21, -RZ, R9.H0_H0 ;  /* 0x20000009ff157230 */ /* 0x008fe40000004100 */
[C---:B-1----:R-:W-:Y:S01]  /*5ae0*/  FMUL R41, R155.reuse, R136 ;  /* 0x000000889b297220 */ /* 0x042fe20000400000 */
[----:B------:R-:W-:Y:S02]  /*5af0*/  HADD2.F32 R27, -RZ, R11.H0_H0 ;  /* 0x2000000bff1b7230 */ /* 0x000fe40000004100 */
[C---:B--2---:R-:W-:Y:S01]  /*5b00*/  FMUL R0, R155.reuse, R137 ;  /* 0x000000899b007220 */ /* 0x044fe20000400000 */
[--C-:B------:R-:W-:Y:S02]  /*5b10*/  HADD2.F32 R13, -RZ, R8.reuse.H0_H0 ;  /* 0x20000008ff0d7230 */ /* 0x100fe40000004100 */
[C---:B------:R-:W-:Y:S01]  /*5b20*/  FMUL R138, R155.reuse, R138 ;  /* 0x0000008a9b8a7220 */ /* 0x040fe20000400000 */
[----:B------:R-:W-:Y:S02]  /*5b30*/  HADD2.F32 R15, -RZ, R8.H1_H1 ;  /* 0x30000008ff0f7230 */ /* 0x000fe40000004100 */
[----:B------:R-:W-:Y:S01]  /*5b40*/  FMUL R8, R155, R139 ;  /* 0x0000008b9b087220 */ /* 0x000fe20000400000 */
[----:B------:R-:W-:-:S02]  /*5b50*/  HADD2.F32 R9, -RZ, R9.H1_H1 ;  /* 0x30000009ff097230 */ /* 0x000fc40000004100 */
[C---:B------:R-:W-:Y:S01]  /*5b60*/  FMUL R140, R155.reuse, R140 ;  /* 0x0000008c9b8c7220 */ /* 0x040fe20000400000 */
[--C-:B------:R-:W-:Y:S02]  /*5b70*/  HADD2.F32 R23, -RZ, R10.reuse.H0_H0 ;  /* 0x2000000aff177230 */ /* 0x100fe40000004100 */
[C---:B------:R-:W-:Y:S01]  /*5b80*/  FMUL R142, R155.reuse, R142 ;  /* 0x0000008e9b8e7220 */ /* 0x040fe20000400000 */
[----:B------:R-:W-:Y:S02]  /*5b90*/  HADD2.F32 R25, -RZ, R10.H1_H1 ;  /* 0x3000000aff197230 */ /* 0x000fe40000004100 */
[C---:B------:R-:W-:Y:S01]  /*5ba0*/  FMUL R10, R155.reuse, R141 ;  /* 0x0000008d9b0a7220 */ /* 0x040fe20000400000 */
[----:B------:R-:W-:Y:S02]  /*5bb0*/  HADD2.F32 R11, -RZ, R11.H1_H1 ;  /* 0x3000000bff0b7230 */ /* 0x000fe40000004100 */
[----:B------:R-:W-:Y:S01]  /*5bc0*/  FMUL R12, R155, R143 ;  /* 0x0000008f9b0c7220 */ /* 0x000fe20000400000 */
[----:B----4-:R-:W-:-:S02]  /*5bd0*/  HADD2.F32 R33, -RZ, R5.H0_H0 ;  /* 0x20000005ff217230 */ /* 0x010fc40000004100 */
[C---:B------:R-:W-:Y:S01]  /*5be0*/  FMUL R148, R155.reuse, R148 ;  /* 0x000000949b947220 */ /* 0x040fe20000400000 */
[--C-:B------:R-:W-:Y:S02]  /*5bf0*/  HADD2.F32 R35, -RZ, R6.reuse.H0_H0 ;  /* 0x20000006ff237230 */ /* 0x100fe40000004100 */
[C---:B------:R-:W-:Y:S01]  /*5c00*/  FMUL R26, R155.reuse, R149 ;  /* 0x000000959b1a7220 */ /* 0x040fe20000400000 */
[----:B------:R-:W-:Y:S02]  /*5c10*/  HADD2.F32 R37, -RZ, R6.H1_H1 ;  /* 0x30000006ff257230 */ /* 0x000fe40000004100 */
[C---:B------:R-:W-:Y:S01]  /*5c20*/  FMUL R144, R155.reuse, R144 ;  /* 0x000000909b907220 */ /* 0x040fe20000400000 */
[----:B------:R-:W-:Y:S02]  /*5c30*/  HADD2.F32 R39, -RZ, R7.H0_H0 ;  /* 0x20000007ff277230 */ /* 0x000fe40000004100 */
[----:B------:R-:W-:Y:S01]  /*5c40*/  FMUL R14, R155, R145 ;  /* 0x000000919b0e7220 */ /* 0x000fe20000400000 */
[----:B------:R-:W-:-:S02]  /*5c50*/  HADD2.F32 R29, -RZ, R4.H0_H0 ;  /* 0x20000004ff1d7230 */ /* 0x000fc40000004100 */
[C---:B------:R-:W-:Y:S01]  /*5c60*/  FMUL R146, R155.reuse, R146 ;  /* 0x000000929b927220 */ /* 0x040fe20000400000 */
[----:B------:R-:W-:Y:S02]  /*5c70*/  HADD2.F32 R31, -RZ, R4.H1_H1 ;  /* 0x30000004ff1f7230 */ /* 0x000fe40000004100 */
[C---:B------:R-:W-:Y:S01]  /*5c80*/  FMUL R24, R155.reuse, R147 ;  /* 0x000000939b187220 */ /* 0x040fe20000400000 */
[----:B------:R-:W-:Y:S02]  /*5c90*/  HADD2.F32 R5, -RZ, R5.H1_H1 ;  /* 0x30000005ff057230 */ /* 0x000fe40000004100 */
[C---:B------:R-:W-:Y:S01]  /*5ca0*/  FMUL R150, R155.reuse, R150 ;  /* 0x000000969b967220 */ /* 0x040fe20000400000 */
[----:B------:R-:W-:Y:S02]  /*5cb0*/  HADD2.F32 R7, -RZ, R7.H1_H1 ;  /* 0x30000007ff077230 */ /* 0x000fe40000004100 */
[----:B------:R-:W-:Y:S01]  /*5cc0*/  FMUL R28, R155, R151 ;  /* 0x000000979b1c7220 */ /* 0x000fe20000400000 */
[C---:B------:R-:W-:Y:S01]  /*5cd0*/  FFMA R13, R154.reuse, R13, R41 ;  /* 0x0000000d9a0d7223 */ /* 0x040fe20000000029 */
        /* <DEDUP_REMOVED lines=22> */
[----:B------:R-:W-:Y:S01]  /*5e40*/  F2FP.RELU.F16.F32.PACK_AB R32, R14, R29 ;  /* 0x0000001d0e20723e */ /* 0x000fe200000008ff */
[----:B------:R1:W-:Y:S01]  /*5e50*/  STSM.16.M88.4 [R20+0x6200], R4 ;  /* 0x0062000414007844 */ /* 0x0003e20000000200 */
[----:B------:R-:W-:Y:S02]  /*5e60*/  F2FP.RELU.F16.F32.PACK_AB R33, R24, R33 ;  /* 0x000000211821723e */ /* 0x000fe400000008ff */
        /* <DEDUP_REMOVED lines=19> */
.L_x_122:
[----:B------:R-:W-:Y:S05]  /*5fa0*/  BSYNC B0 ;  /* 0x0000000000007941 */ /* 0x000fea0003800000 */
.L_x_121:
[----:B------:R-:W-:Y:S06]  /*5fb0*/  BAR.SYNC.DEFER_BLOCKING 0x1, 0x100 ;  /* 0x0044000000007b1d */ /* 0x000fec0000010000 */
[----:B------:R-:W-:Y:S04]  /*5fc0*/  BSSY B0, `(.L_x_123) ;  /* 0x0000009000007945 */ /* 0x000fe80003800000 */
[----:B------:R-:W-:Y:S05]  /*5fd0*/  @P0 BRA `(.L_x_124) ;  /* 0x00000000001c0947 */ /* 0x000fea0003800000 */
[----:B------:R-:W-:-:S13]  /*5fe0*/  ISETP.NE.AND P0, PT, R158, 0x3, PT ;  /* 0x000000039e00780c */ /* 0x000fda0003f05270 */
[----:B------:R-:W-:Y:S05]  /*5ff0*/  @!P0 BRA `(.L_x_125) ;  /* 0x0000000000048947 */ /* 0x000fea0003800000 */
[----:B------:R-:W-:Y:S01]  /*6000*/  BPT.TRAP 0x1 ;  /* 0x000000040000795c */ /* 0x000fe20000300000 */
.L_x_125:
[----:B------:R-:W-:-:S04]  /*6010*/  ULEA UR4, UR36, UR45, 0x3 ;  /* 0x0000002d24047291 */ /* 0x000fc8000f8e183f */
[----:B------:R-:W-:-:S04]  /*6020*/  UIADD3 UR4, UR4, 0x60, URZ ;  /* 0x0000006004047890 */ /* 0x000fc8000fffe03f */
[----:B------:R-:W-:-:S09]  /*6030*/  UPRMT UR4, UR50, 0x654, UR4 ;  /* 0x0000065432047896 */ /* 0x000fd20008000004 */
[----:B------:R-:W-:Y:S03]  /*6040*/  SYNCS.ARRIVE.TRANS64.RED.A1T0 RZ, [UR4], RZ ;  /* 0x000000ffffff79a7 */ /* 0x000fe60008100404 */
.L_x_124:
[----:B------:R-:W-:Y:S05]  /*6050*/  BSYNC B0 ;  /* 0x0000000000007941 */ /* 0x000fea0003800000 */
.L_x_123:
[----:B------:R-:W-:Y:S01]  /*6060*/  IADD3 R16, P0, R16, UR46, RZ ;  /* 0x0000002e10107c10 */ /* 0x000fe2000ff1e0ff */
[----:B------:R-:W-:Y:S01]  /*6070*/  ULDC.64 UR4, c[0x0][0x8f8] ;  /* 0x00023e0000047ab9 */ /* 0x000fe20000000a00 */
[----:B------:R-:W-:Y:S01]  /*6080*/  UIADD3 UR36, UR36, 0x1, URZ ;  /* 0x0000000124247890 */ /* 0x000fe2000fffe03f */
[----:B------:R-:W-:Y:S01]  /*6090*/  PRMT R0, RZ, 0x7610, R0 ;  /* 0x00007610ff007816 */ /* 0x000fe20000000000 */
[----:B------:R-:W-:Y:S01]  /*60a0*/  UMOV UR55, 0xffffffff ;  /* 0xffffffff00377882 */ /* 0x000fe20000000000 */
[----:B------:R-:W-:Y:S01]  /*60b0*/  IADD3.X R17, R17, UR38, RZ, P0, !PT ;  /* 0x0000002611117c10 */ /* 0x000fe200087fe4ff */
[----:B------:R-:W-:Y:S01]  /*60c0*/  UISETP.NE.AND UP0, UPT, UR36, 0x4, UPT ;  /* 0x000000042400788c */ /* 0x000fe2000bf05270 */
[----:B------:R-:W-:Y:S01]  /*60d0*/  ISETP.GE.U32.AND P0, PT, R16, UR4, PT ;  /* 0x0000000410007c0c */ /* 0x000fe2000bf06070 */
[----:B------:R-:W-:Y:S01]  /*60e0*/  IMAD.MOV.U32 R23, RZ, RZ, -0x1 ;  /* 0xffffffffff177424 */ /* 0x000fe200078e00ff */
[----:B------:R-:W-:Y:S01]  /*60f0*/  MOV R156, 0xffffffff ;  /* 0xffffffff009c7802 */ /* 0x000fe20000000f00 */
[----:B------:R-:W-:Y:S01]  /*6100*/  USEL UR36, UR36, URZ, UP0 ;  /* 0x0000003f24247287 */ /* 0x000fe20008000000 */
[----:B------:R-:W-:-:S13]  /*6110*/  ISETP.GE.U32.AND.EX P0, PT, R17, UR5, PT, P0 ;  /* 0x0000000511007c0c */ /* 0x000fda000bf06100 */
[----:B------:R-:W-:Y:S05]  /*6120*/  @P0 BRA `(.L_x_126) ;  /* 0x0000000400680947 */ /* 0x000fea0003800000 */
[----:B------:R-:W1:Y:S01]  /*6130*/  S2R R12, SR_CTAID.X ;  /* 0x00000000000c7919 */ /* 0x000e620000002500 */
[----:B------:R-:W2:Y:S01]  /*6140*/  LDC.64 R10, c[0x0][0x8d0] ;  /* 0x00023400ff0a7b82 */ /* 0x000ea20000000a00 */
[----:B------:R-:W-:Y:S01]  /*6150*/  ULDC UR4, c[0x0][0x150] ;  /* 0x0000540000047ab9 */ /* 0x000fe20000000800 */
[----:B------:R-:W-:Y:S01]  /*6160*/  IMAD.MOV.U32 R8, RZ, RZ, R16 ;  /* 0x000000ffff087224 */ /* 0x000fe200078e0010 */
[----:B------:R-:W3:Y:S01]  /*6170*/  S2R R24, SR_CTAID.Y ;  /* 0x0000000000187919 */ /* 0x000ee20000002600 */
[----:B------:R-:W-:-:S04]  /*6180*/  IMAD.MOV.U32 R9, RZ, RZ, R17 ;  /* 0x000000ffff097224 */ /* 0x000fc800078e0011 */
[----:B------:R-:W4:Y:S08]  /*6190*/  LDC R25, c[0x0][0x144] ;  /* 0x00005100ff197b82 */ /* 0x000f300000000800 */
[----:B------:R-:W3:Y:S08]  /*61a0*/  LDC R0, c[0x0][0x8d8] ;  /* 0x00023600ff007b82 */ /* 0x000ef00000000800 */
[----:B------:R-:W3:Y:S01]  /*61b0*/  LDC.64 R14, c[0x0][0x8c8] ;  /* 0x00023200ff0e7b82 */ /* 0x000ee20000000a00 */
[----:B--2---:R-:W-:-:S04]  /*61c0*/  ISETP.NE.U32.AND P0, PT, R10, RZ, PT ;  /* 0x000000ff0a00720c */ /* 0x004fc80003f05070 */
[----:B------:R-:W-:Y:S02]  /*61d0*/  ISETP.NE.AND.EX P0, PT, R11, RZ, PT, P0 ;  /* 0x000000ff0b00720c */ /* 0x000fe40003f05300 */
[----:B-1----:R-:W-:-:S05]  /*61e0*/  I2FP.F32.U32 R3, R12 ;  /* 0x0000000c00037245 */ /* 0x002fca0000201000 */
[----:B------:R-:W-:-:S04]  /*61f0*/  FMUL R3, R3, UR4 ;  /* 0x0000000403037c20 */ /* 0x000fc80008400000 */
[----:B------:R1:W2:Y:S02]  /*6200*/  F2I.U32.TRUNC.NTZ R23, R3 ;  /* 0x0000000300177305 */ /* 0x0002a4000020f000 */
[----:B----4-:R-:W-:Y:S05]  /*6210*/  @!P0 BRA `(.L_x_127) ;  /* 0x0000000000288947 */ /* 0x010fea0003800000 */
[----:B-1----:R-:W1:Y:S02]  /*6220*/  LDC R3, c[0x0][0x8dc] ;  /* 0x00023700ff037b82 */ /* 0x002e640000000800 */
        /* <DEDUP_REMOVED lines=9> */
.L_x_127:
[----:B------:R-:W4:Y:S01]  /*62c0*/  LDC.64 R20, c[0x0][0x8e8] ;  /* 0x00023a00ff147b82 */ /* 0x000f220000000a00 */
[-C--:B---3--:R-:W-:Y:S01]  /*62d0*/  SHF.R.U64 R31, R8, R0.reuse, R9 ;  /* 0x00000000081f7219 */ /* 0x088fe20000001209 */
[----:B--2---:R-:W-:Y:S01]  /*62e0*/  IMAD.MOV R23, RZ, RZ, -R23 ;  /* 0x000000ffff177224 */ /* 0x004fe200078e0a17 */
[----:B------:R-:W-:Y:S01]  /*62f0*/  SHF.R.U32.HI R0, RZ, R0, R9 ;  /* 0x00000000ff007219 */ /* 0x000fe20000011609 */
[----:B------:R-:W-:Y:S01]  /*6300*/  ULDC UR4, c[0x0][0x154] ;  /* 0x0000550000047ab9 */ /* 0x000fe20000000800 */
[----:B-1----:R-:W-:Y:S01]  /*6310*/  IADD3 R3, P0, RZ, -R31, RZ ;  /* 0x8000001fff037210 */ /* 0x002fe20007f1e0ff */
[----:B------:R-:W-:Y:S02]  /*6320*/  IMAD R26, R25, R23, R12 ;  /* 0x00000017191a7224 */ /* 0x000fe400078e020c */
[----:B------:R-:W1:Y:S01]  /*6330*/  LDC R6, c[0x0][0x8c0] ;  /* 0x00023000ff067b82 */ /* 0x000e620000000800 */
[----:B------:R-:W-:Y:S01]  /*6340*/  IADD3.X R5, RZ, ~R0, RZ, P0, !PT ;  /* 0x80000000ff057210 */ /* 0x000fe200007fe4ff */
[----:B------:R-:W-:-:S04]  /*6350*/  IMAD.MOV.U32 R7, RZ, RZ, 0x1 ;  /* 0x00000001ff077424 */ /* 0x000fc800078e00ff */
[-C--:B------:R-:W-:Y:S02]  /*6360*/  IMAD R0, R5, R14.reuse, RZ ;  /* 0x0000000e05007224 */ /* 0x080fe400078e02ff */
[----:B------:R-:W2:Y:S01]  /*6370*/  LDC R8, c[0x0][0x8b0] ;  /* 0x00022c00ff087b82 */ /* 0x000ea20000000800 */
[----:B------:R-:W-:-:S04]  /*6380*/  IMAD.WIDE.U32 R4, R3, R14, R16 ;  /* 0x0000000e03047225 */ /* 0x000fc800078e0010 */
[----:B------:R-:W-:Y:S01]  /*6390*/  IMAD R3, R3, R15, R0 ;  /* 0x0000000f03037224 */ /* 0x000fe200078e0200 */
[----:B------:R-:W-:Y:S02]  /*63a0*/  I2FP.F32.U32 R0, R24 ;  /* 0x0000001800007245 */ /* 0x000fe40000201000 */
[----:B------:R-:W3:Y:S01]  /*63b0*/  LDC R28, c[0x0][0x900] ;  /* 0x00024000ff1c7b82 */ /* 0x000ee20000000800 */
[----:B------:R-:W-:Y:S01]  /*63c0*/  IMAD.IADD R3, R5, 0x1, R3 ;  /* 0x0000000105037824 */ /* 0x000fe200078e0203 */
[----:B----4-:R-:W-:Y:S01]  /*63d0*/  ISETP.NE.U32.AND P0, PT, R20, RZ, PT ;  /* 0x000000ff1400720c */ /* 0x010fe20003f05070 */
[----:B------:R-:W-:Y:S01]  /*63e0*/  FMUL R0, R0, UR4 ;  /* 0x0000000400007c20 */ /* 0x000fe20008400000 */
[----:B------:R-:W-:Y:S02]  /*63f0*/  MOV R5, 0xffffffff ;  /* 0xffffffff00057802 */ /* 0x000fe40000000f00 */
[----:B------:R-:W-:Y:S01]  /*6400*/  ISETP.NE.AND.EX P0, PT, R21, RZ, PT, P0 ;  /* 0x000000ff1500720c */ /* 0x000fe20003f05300 */
[----:B------:R4:W3:Y:S01]  /*6410*/  F2I.U32.TRUNC.NTZ R13, R0 ;  /* 0x00000000000d7305 */ /* 0x0008e2000020f000 */
[----:B------:R-:W4:Y:S01]  /*6420*/  LDC R15, c[0x0][0x148] ;  /* 0x00005200ff0f7b82 */ /* 0x000f220000000800 */
[----:B-1----:R-:W-:-:S02]  /*6430*/  SHF.R.U64 R12, R4, R6, R3 ;  /* 0x00000006040c7219 */ /* 0x002fc40000001203 */
[----:B------:R-:W-:-:S05]  /*6440*/  SHF.R.U32.HI R3, RZ, R6, R3 ;  /* 0x00000006ff037219 */ /* 0x000fca0000011603 */
[----:B------:R-:W1:Y:S01]  /*6450*/  LDC R25, c[0x0][0x8a8] ;  /* 0x00022a00ff197b82 */ /* 0x000e620000000800 */
[-CC-:B--2---:R-:W-:Y:S02]  /*6460*/  SHF.R.U64 R10, R12, R8.reuse, R3.reuse ;  /* 0x000000080c0a7219 */ /* 0x184fe40000001203 */
[----:B------:R-:W-:-:S05]  /*6470*/  SHF.R.U32.HI R3, RZ, R8, R3 ;  /* 0x00000008ff037219 */ /* 0x000fca0000011603 */
[----:B------:R-:W2:Y:S01]  /*6480*/  LDC R27, c[0x0][0x8f0] ;  /* 0x00023c00ff1b7b82 */ /* 0x000ea20000000800 */
[-C--:B---3--:R-:W-:Y:S02]  /*6490*/  SHF.L.U32 R4, R5, R28.reuse, RZ ;  /* 0x0000001c05047219 */ /* 0x088fe400000006ff */
[-CC-:B------:R-:W-:Y:S02]  /*64a0*/  SHF.R.U64 R14, R10, R28.reuse, R3.reuse ;  /* 0x0000001c0a0e7219 */ /* 0x180fe40000001203 */
[----:B------:R-:W-:Y:S02]  /*64b0*/  SHF.R.U32.HI R5, RZ, R28, R3 ;  /* 0x0000001cff057219 */ /* 0x000fe40000011603 */
[----:B------:R-:W-:Y:S01]  /*64c0*/  LOP3.LUT R23, RZ, R4, RZ, 0x33, !PT ;  /* 0x00000004ff177212 */ /* 0x000fe200078e33ff */
[----:B------:R-:W3:Y:S01]  /*64d0*/  LDC R29, c[0x0][0x8e0] ;  /* 0x00023800ff1d7b82 */ /* 0x000ee20000000800 */
[----:B------:R-:W-:Y:S02]  /*64e0*/  SHF.L.U32 R28, R7, R28, RZ ;  /* 0x0000001c071c7219 */ /* 0x000fe400000006ff */
[----:B------:R-:W-:-:S05]  /*64f0*/  MOV R4, R14 ;  /* 0x0000000e00047202 */ /* 0x000fca0000000f00 */
[----:B------:R-:W1:Y:S01]  /*6500*/  LDC R30, c[0x0][0x8b8] ;  /* 0x00022e00ff1e7b82 */ /* 0x000e620000000800 */
[----:B------:R-:W-:Y:S05]  /*6510*/  @!P0 BRA `(.L_x_128) ;  /* 0x0000000000288947 */ /* 0x000fea0003800000 */
[----:B------:R-:W5:Y:S02]  /*6520*/  LDC R3, c[0x0][0x8f4] ;  /* 0x00023d00ff037b82 */ /* 0x000f640000000800 */
[----:B-----5:R-:W-:-:S05]  /*6530*/  IADD3 R3, P0, R14, R3, RZ ;  /* 0x000000030e037210 */ /* 0x020fca0007f1e0ff */
[----:B------:R-:W-:-:S04]  /*6540*/  IMAD.X R11, RZ, RZ, R5, P0 ;  /* 0x000000ffff0b7224 */ /* 0x000fc800000e0605 */
[----:B------:R-:W-:-:S04]  /*6550*/  IMAD.WIDE.U32 R4, R11, R20, RZ ;  /* 0x000000140b047225 */ /* 0x000fc800078e00ff */
[----:B------:R-:W-:-:S04]  /*6560*/  IMAD.WIDE.U32 R6, P0, R3, R21, R4 ;  /* 0x0000001503067225 */ /* 0x000fc80007800004 */
[----:B------:R-:W-:Y:S01]  /*6570*/  IMAD.WIDE.U32 R4, R3, R20, RZ ;  /* 0x0000001403047225 */ /* 0x000fe200078e00ff */
[----:B------:R-:W-:-:S03]  /*6580*/  IADD3.X R9, RZ, RZ, RZ, P0, !PT ;  /* 0x000000ffff097210 */ /* 0x000fc600007fe4ff */
[----:B------:R-:W-:Y:S01]  /*6590*/  IMAD.MOV.U32 R8, RZ, RZ, R7 ;  /* 0x000000ffff087224 */ /* 0x000fe200078e0007 */
[----:B------:R-:W-:-:S05]  /*65a0*/  IADD3 RZ, P0, R5, R6, RZ ;  /* 0x0000000605ff7210 */ /* 0x000fca0007f1e0ff */
[----:B------:R-:W-:-:S08]  /*65b0*/  IMAD.WIDE.U32.X R4, R11, R21, R8, P0 ;  /* 0x000000150b047225 */ /* 0x000fd000000e0408 */
.L_x_128:
[----:B------:R-:W-:Y:S02]  /*65c0*/  ISETP.NE.AND P0, PT, R2, 0x1, PT ;  /* 0x000000010200780c */ /* 0x000fe40003f05270 */
[----:B--2-4-:R-:W-:Y:S01]  /*65d0*/  SHF.R.U64 R0, R4, R27, R5 ;  /* 0x0000001b04007219 */ /* 0x014fe20000001205 */
[----:B-1----:R-:W-:Y:S01]  /*65e0*/  VIADD R5, R25, 0xffffffff ;  /* 0xffffffff19057836 */ /* 0x002fe20000000000 */
[----:B------:R-:W-:Y:S02]  /*65f0*/  LOP3.LUT R23, R10, R23, RZ, 0xc0, !PT ;  /* 0x000000170a177212 */ /* 0x000fe400078ec0ff */
[----:B------:R-:W-:Y:S02]  /*6600*/  IADD3 R13, -R13, RZ, RZ ;  /* 0x000000ff0d0d7210 */ /* 0x000fe40007ffe1ff */
[----:B------:R-:W-:Y:S01]  /*6610*/  IADD3 R3, -R0, RZ, RZ ;  /* 0x000000ff00037210 */ /* 0x000fe20007ffe1ff */
[----:B------:R-:W-:Y:S01]  /*6620*/  IMAD R23, R28, R0, R23 ;  /* 0x000000001c177224 */ /* 0x000fe200078e0217 */
[----:B------:R-:W-:-:S02]  /*6630*/  LOP3.LUT R5, R12, R5, RZ, 0xc0, !PT ;  /* 0x000000050c057212 */ /* 0x000fc400078ec0ff */
[----:B------:R-:W-:Y:S01]  /*6640*/  R2UR UR55, R31 ;  /* 0x000000001f3772ca */ /* 0x000fe200000e0000 */
[----:B------:R-:W-:Y:S02]  /*6650*/  @P0 IMAD R26, R15, R13, R24 ;  /* 0x0000000d0f1a0224 */ /* 0x000fe400078e0218 */
[----:B---3--:R-:W-:Y:S02]  /*6660*/  IMAD R0, R3, R29, R14 ;  /* 0x0000001d03007224 */ /* 0x008fe400078e020e */
[----:B------:R-:W-:Y:S02]  /*6670*/  IMAD R23, R23, R30, R26 ;  /* 0x0000001e17177224 */ /* 0x000fe400078e021a */
[----:B------:R-:W-:Y:S02]  /*6680*/  IMAD R0, R0, R25, R5 ;  /* 0x0000001900007224 */ /* 0x000fe400078e0205 */
[----:B------:R-:W-:-:S03]  /*6690*/  IMAD.MOV.U32 R3, RZ, RZ, 0x1 ;  /* 0x00000001ff037424 */ /* 0x000fc600078e00ff */
[----:B------:R-:W-:Y:S02]  /*66a0*/  SEL R156, R0, R23, !P0 ;  /* 0x00000017009c7207 */ /* 0x000fe40004000000 */
[----:B------:R-:W-:Y:S02]  /*66b0*/  SEL R23, R23, R0, !P0 ;  /* 0x0000000017177207 */ /* 0x000fe40004000000 */
[----:B------:R-:W-:-:S07]  /*66c0*/  PRMT R0, R3, 0x7610, R0 ;  /* 0x0000761003007816 */ /* 0x000fce0000000000 */
.L_x_126:
[----:B------:R-:W-:Y:S01]  /*66d0*/  UIADD3 UR43, UR44, UR43, URZ ;  /* 0x0000002b2c2b7290 */ /* 0x000fe2000fffe03f */
[----:B------:R-:W-:Y:S01]  /*66e0*/  LOP3.LUT P0, RZ, R0, 0xff, RZ, 0xc0, !PT ;  /* 0x000000ff00ff7812 */ /* 0x000fe2000780c0ff */
[----:B------:R-:W-:Y:S02]  /*66f0*/  UIADD3 UR39, UR39, 0x8, URZ ;  /* 0x0000000827277890 */ /* 0x000fe4000fffe03f */
[----:B------:R-:W-:Y:S02]  /*6700*/  USHF.R.U32.HI UR4, URZ, 0x2, UR43 ;  /* 0x000000023f047899 */ /* 0x000fe4000801162b */
[----:B------:R-:W-:Y:S02]  /*6710*/  UISETP.GT.U32.AND UP0, UPT, UR43, 0x3, UPT ;  /* 0x000000032b00788c */ /* 0x000fe4000bf04070 */
[----:B------:R-:W-:Y:S02]  /*6720*/  ULOP3.LUT UR4, UR4, 0x1, URZ, 0xc0, !UPT ;  /* 0x0000000104047892 */ /* 0x000fe4000f8ec03f */
[----:B------:R-:W-:-:S02]  /*6730*/  UISETP.LT.U32.AND UP1, UPT, UR44, 0x4, UP0 ;  /* 0x000000042c00788c */ /* 0x000fc40008721070 */
[----:B------:R-:W-:Y:S02]  /*6740*/  UISETP.NE.U32.AND UP2, UPT, UR4, 0x1, UPT ;  /* 0x000000010400788c */ /* 0x000fe4000bf45070 */
[----:B------:R-:W-:Y:S02]  /*6750*/  USEL UR5, URZ, 0x1, !UP1 ;  /* 0x000000013f057887 */ /* 0x000fe4000c800000 */
[----:B------:R-:W-:Y:S02]  /*6760*/  UISETP.GT.U32.AND UP0, UPT, UR44, 0x3, !UP2 ;  /* 0x000000032c00788c */ /* 0x000fe4000d704070 */
[----:B------:R-:W-:Y:S02]  /*6770*/  ULOP3.LUT UR43, UR43, 0x3, URZ, 0xc0, !UPT ;  /* 0x000000032b2b7892 */ /* 0x000fe4000f8ec03f */
[----:B------:R-:W-:-:S04]  /*6780*/  USEL UR4, URZ, 0x1, !UP0 ;  /* 0x000000013f047887 */ /* 0x000fc8000c000000 */
[----:B------:R-:W-:Y:S01]  /*6790*/  ULOP3.LUT UR42, UR4, UR42, UR5, 0x96, !UPT ;  /* 0x0000002a042a7292 */ /* 0x000fe2000f8e9605 */
[----:B------:R-:W-:Y:S11]  /*67a0*/  @P0 BRA `(.L_x_129) ;  /* 0xffffffac002c0947 */ /* 0x000ff6000383ffff */
[----:B------:R-:W-:-:S13]  /*67b0*/  PLOP3.LUT P0, PT, PT, PT, PT, 0x8, 0x0 ;  /* 0x000000000000781c */ /* 0x000fda0003f0e170 */
.L_x_18:
[----:B------:R-:W-:Y:S05]  /*67c0*/  @P0 BRA `(.L_x_10) ;  /* 0x0000003000280947 */ /* 0x000fea0003800000 */
[----:B------:R-:W-:Y:S01]  /*67d0*/  ULDC.64 UR6, c[0x0][0x588] ;  /* 0x0001620000067ab9 */ /* 0x000fe20000000a00 */
[----:B------:R-:W-:Y:S01]  /*67e0*/  ISETP.NE.AND.EX P1, PT, R160, RZ, PT, P1 ;  /* 0x000000ffa000720c */ /* 0x000fe20003f25310 */
[----:B------:R-:W-:-:S04]  /*67f0*/  DEPBAR.LE SB0, 0x0 ;  /* 0x000080000000791a */ /* 0x000fc80000000000 */
[----:B------:R-:W-:Y:S01]  /*6800*/  ISETP.NE.U32.AND P0, PT, RZ, UR6, PT ;  /* 0x00000006ff007c0c */ /* 0x000fe2000bf05070 */
[----:B------:R-:W-:Y:S03]  /*6810*/  BSSY B0, `(.L_x_130) ;  /* 0x0000014000007945 */ /* 0x000fe60003800000 */
[----:B------:R-:W-:-:S13]  /*6820*/  ISETP.NE.AND.EX P0, PT, RZ, UR7, PT, P0 ;  /* 0x00000007ff007c0c */ /* 0x000fda000bf05300 */
[----:B------:R-:W-:Y:S05]  /*6830*/  @P0 BRA P1, `(.L_x_131) ;  /* 0x0000000000440947 */ /* 0x000fea0000800000 */
[----:B------:R-:W-:-:S04]  /*6840*/  ISETP.NE.U32.AND P0, PT, R159, RZ, PT ;  /* 0x000000ff9f00720c */ /* 0x000fc80003f05070 */
[----:B------:R-:W-:-:S13]  /*6850*/  ISETP.NE.AND.EX P0, PT, R160, RZ, PT, P0 ;  /* 0x000000ffa000720c */ /* 0x000fda0003f05300 */
[----:B------:R-:W-:Y:S05]  /*6860*/  @!P0 BRA `(.L_x_132) ;  /* 0x00000000002c8947 */ /* 0x000fea0003800000 */
[----:B------:R-:W-:-:S13]  /*6870*/  LOP3.LUT P0, RZ, R152, 0xff, RZ, 0xc0, !PT ;  /* 0x000000ff98ff7812 */ /* 0x000fda000780c0ff */
[----:B------:R-:W-:Y:S05]  /*6880*/  @!P0 BRA `(.L_x_133) ;  /* 0x0000000000108947 */ /* 0x000fea0003800000 */
[----:B-----5:R-:W-:-:S13]  /*6890*/  FSETP.NEU.AND P0, PT, R154, RZ, PT ;  /* 0x000000ff9a00720b */ /* 0x020fda0003f0d000 */
[----:B------:R-:W-:Y:S05]  /*68a0*/  @!P0 BREAK B0 ;  /* 0x0000000000008942 */ /* 0x000fea0003800000 */
[----:B------:R-:W-:Y:S05]  /*68b0*/  @P0 BRA `(.L_x_131) ;  /* 0x0000000000240947 */ /* 0x000fea0003800000 */
[----:B------:R-:W-:Y:S05]  /*68c0*/  BRA `(.L_x_10) ;  /* 0x0000002c00e87947 */ /* 0x000fea0003800000 */
.L_x_133:
[----:B------:R-:W-:-:S04]  /*68d0*/  ISETP.NE.U32.AND P0, PT, RZ, UR6, PT ;  /* 0x00000006ff007c0c */ /* 0x000fc8000bf05070 */
[----:B------:R-:W-:-:S13]  /*68e0*/  ISETP.NE.AND.EX P0, PT, RZ, UR7, PT, P0 ;  /* 0x00000007ff007c0c */ /* 0x000fda000bf05300 */
[----:B------:R-:W-:Y:S05]  /*68f0*/  @!P0 BREAK B0 ;  /* 0x0000000000008942 */ /* 0x000fea0003800000 */
[----:B------:R-:W-:Y:S05]  /*6900*/  @P0 BRA `(.L_x_131) ;  /* 0x0000000000100947 */ /* 0x000fea0003800000 */
[----:B------:R-:W-:Y:S05]  /*6910*/  BRA `(.L_x_10) ;  /* 0x0000002c00d47947 */ /* 0x000fea0003800000 */
.L_x_132:
[----:B-----5:R-:W-:-:S13]  /*6920*/  FSETP.NEU.AND P0, PT, R154, RZ, PT ;  /* 0x000000ff9a00720b */ /* 0x020fda0003f0d000 */
[----:B------:R-:W-:Y:S05]  /*6930*/  @!P0 BREAK B0 ;  /* 0x0000000000008942 */ /* 0x000fea0003800000 */
[----:B------:R-:W-:Y:S05]  /*6940*/  @!P0 BRA `(.L_x_10) ;  /* 0x0000002c00c88947 */ /* 0x000fea0003800000 */
.L_x_131:
[----:B------:R-:W-:Y:S05]  /*6950*/  BSYNC B0 ;  /* 0x0000000000007941 */ /* 0x000fea0003800000 */
.L_x_130:
[----:B------:R-:W-:-:S04]  /*6960*/  LOP3.LUT R19, R19, 0x1, RZ, 0xfc, !PT ;  /* 0x0000000113137812 */ /* 0x000fc800078efcff */
[----:B------:R-:W-:-:S13]  /*6970*/  ISETP.NE.AND P0, PT, R19, 0x3, PT ;  /* 0x000000031300780c */ /* 0x000fda0003f05270 */
[----:B------:R-:W-:Y:S05]  /*6980*/  @!P0 BRA `(.L_x_134) ;  /* 0x0000000000048947 */ /* 0x000fea0003800000 */
[----:B------:R-:W-:Y:S01]  /*6990*/  BPT.TRAP 0x1 ;  /* 0x000000040000795c */ /* 0x000fe20000300000 */
.L_x_134:
[----:B------:R-:W3:Y:S01]  /*69a0*/  S2UR UR5, SR_CgaCtaId ;  /* 0x00000000000579c3 */ /* 0x000ee20000008800 */
[----:B------:R-:W-:Y:S02]  /*69b0*/  UMOV UR4, 0x400 ;  /* 0x0000040000047882 */ /* 0x000fe40000000000 */
[----:B---3--:R-:W-:-:S04]  /*69c0*/  ULEA UR4, UR5, UR4, 0x18 ;  /* 0x0000000405047291 */ /* 0x008fc8000f8ec03f */
[----:B------:R-:W-:-:S04]  /*69d0*/  ULEA UR4, UR36, UR4, 0x3 ;  /* 0x0000000424047291 */ /* 0x000fc8000f8e183f */
[----:B------:R-:W-:-:S04]  /*69e0*/  UIADD3 UR4, UR4, 0x60, URZ ;  /* 0x0000006004047890 */ /* 0x000fc8000fffe03f */
[----:B------:R-:W-:-:S09]  /*69f0*/  UPRMT UR4, UR5, 0x654, UR4 ;  /* 0x0000065405047896 */ /* 0x000fd20008000004 */
[----:B------:R-:W-:Y:S01]  /*6a00*/  SYNCS.ARRIVE.TRANS64.RED.A1T0 RZ, [UR4], RZ ;  /* 0x000000ffffff79a7 */ /* 0x000fe20008100404 */
[----:B------:R-:W-:Y:S05]  /*6a10*/  BRA `(.L_x_10) ;  /* 0x0000002c00947947 */ /* 0x000fea0003800000 */
.L_x_9:
[----:B------:R-:W-:Y:S01]  /*6a20*/  ULDC.64 UR4, c[0x0][0x8f8] ;  /* 0x00023e0000047ab9 */ /* 0x000fe20000000a00 */
[----:B------:R-:W-:Y:S01]  /*6a30*/  PRMT R10, RZ, 0x7610, R10 ;  /* 0x00007610ff0a7816 */ /* 0x000fe2000000000a */
[----:B------:R-:W-:Y:S01]  /*6a40*/  IMAD.MOV.U32 R7, RZ, RZ, -0x1 ;  /* 0xffffffffff077424 */ /* 0x000fe200078e00ff */
[----:B------:R-:W-:Y:S02]  /*6a50*/  ISETP.GE.U32.AND P1, PT, R16, UR4, PT ;  /* 0x0000000410007c0c */ /* 0x000fe4000bf26070 */
[----:B------:R-:W-:Y:S02]  /*6a60*/  MOV R13, 0xffffffff ;  /* 0xffffffff000d7802 */ /* 0x000fe40000000f00 */
[----:B------:R-:W-:Y:S02]  /*6a70*/  ISETP.GE.U32.AND.EX P1, PT, R17, UR5, PT, P1 ;  /* 0x0000000511007c0c */ /* 0x000fe4000bf26110 */
[----:B------:R-:W-:-:S11]  /*6a80*/  MOV R6, 0xffffffff ;  /* 0xffffffff00067802 */ /* 0x000fd60000000f00 */
[----:B------:R-:W-:Y:S05]  /*6a90*/  @P1 BRA `(.L_x_135) ;  /* 0x00000004005c1947 */ /* 0x000fea0003800000 */
[----:B------:R-:W1:Y:S01]  /*6aa0*/  LDC.64 R14, c[0x0][0x8d0] ;  /* 0x00023400ff0e7b82 */ /* 0x000e620000000a00 */
[----:B------:R-:W-:Y:S01]  /*6ab0*/  IMAD.MOV.U32 R12, RZ, RZ, R16 ;  /* 0x000000ffff0c7224 */ /* 0x000fe200078e0010 */
[----:B------:R-:W-:-:S06]  /*6ac0*/  MOV R13, R17 ;  /* 0x00000011000d7202 */ /* 0x000fcc0000000f00 */
[----:B------:R-:W2:Y:S08]  /*6ad0*/  LDC R20, c[0x0][0x8d8] ;  /* 0x00023600ff147b82 */ /* 0x000eb00000000800 */
[----:B------:R-:W3:Y:S01]  /*6ae0*/  LDC.64 R24, c[0x0][0x8c8] ;  /* 0x00023200ff187b82 */ /* 0x000ee20000000a00 */
[----:B-1----:R-:W-:-:S04]  /*6af0*/  ISETP.NE.U32.AND P1, PT, R14, RZ, PT ;  /* 0x000000ff0e00720c */ /* 0x002fc80003f25070 */
[----:B------:R-:W-:-:S13]  /*6b00*/  ISETP.NE.AND.EX P1, PT, R15, RZ, PT, P1 ;  /* 0x000000ff0f00720c */ /* 0x000fda0003f25310 */
[----:B--23--:R-:W-:Y:S05]  /*6b10*/  @!P1 BRA `(.L_x_136) ;  /* 0x0000000000289947 */ /* 0x00cfea0003800000 */
[----:B------:R-:W1:Y:S02]  /*6b20*/  LDC R7, c[0x0][0x8dc] ;  /* 0x00023700ff077b82 */ /* 0x000e640000000800 */
[----:B-1----:R-:W-:-:S05]  /*6b30*/  IADD3 R13, P1, R16, R7, RZ ;  /* 0x00000007100d7210 */ /* 0x002fca0007f3e0ff */
        /* <DEDUP_REMOVED lines=8> */
.L_x_136:
[--C-:B------:R-:W-:Y:S01]  /*6bc0*/  SHF.R.U64 R14, R12, R20, R13.reuse ;  /* 0x000000140c0e7219 */ /* 0x100fe2000000120d */
[----:B------:R-:W1:Y:S01]  /*6bd0*/  LDC R26, c[0x0][0x8c0] ;  /* 0x00023000ff1a7b82 */ /* 0x000e620000000800 */
[----:B------:R-:W-:Y:S01]  /*6be0*/  I2FP.F32.U32 R7, R8 ;  /* 0x0000000800077245 */ /* 0x000fe20000201000 */
[----:B------:R-:W-:Y:S01]  /*6bf0*/  ULDC UR4, c[0x0][0x150] ;  /* 0x0000540000047ab9 */ /* 0x000fe20000000800 */
[----:B------:R-:W-:Y:S02]  /*6c00*/  SHF.R.U32.HI R6, RZ, R20, R13 ;  /* 0x00000014ff067219 */ /* 0x000fe4000001160d */
[----:B------:R-:W-:Y:S01]  /*6c10*/  IADD3 R9, P1, RZ, -R14, RZ ;  /* 0x8000000eff097210 */ /* 0x000fe20007f3e0ff */
[----:B------:R-:W-:Y:S01]  /*6c20*/  FMUL R13, R7, UR4 ;  /* 0x00000004070d7c20 */ /* 0x000fe20008400000 */
[----:B------:R-:W-:Y:S01]  /*6c30*/  ULDC UR4, c[0x0][0x154] ;  /* 0x0000550000047ab9 */ /* 0x000fe20000000800 */
[----:B------:R-:W2:Y:S01]  /*6c40*/  LDC.64 R28, c[0x0][0x8e8] ;  /* 0x00023a00ff1c7b82 */ /* 0x000ea20000000a00 */
[----:B------:R-:W-:Y:S01]  /*6c50*/  IADD3.X R11, RZ, ~R6, RZ, P1, !PT ;  /* 0x80000006ff0b7210 */ /* 0x000fe20000ffe4ff */
[----:B------:R-:W-:-:S02]  /*6c60*/  IMAD.WIDE.U32 R6, R9, R24, R16 ;  /* 0x0000001809067225 */ /* 0x000fc400078e0010 */
[----:B------:R-:W3:Y:S02]  /*6c70*/  F2I.U32.TRUNC.NTZ R13, R13 ;  /* 0x0000000d000d7305 */ /* 0x000ee4000020f000 */
[----:B------:R-:W-:Y:S02]  /*6c80*/  IMAD R10, R11, R24, RZ ;  /* 0x000000180b0a7224 */ /* 0x000fe400078e02ff */
[----:B------:R-:W4:Y:S02]  /*6c90*/  LDC R15, c[0x0][0x144] ;  /* 0x00005100ff0f7b82 */ /* 0x000f240000000800 */
[----:B------:R-:W-:Y:S02]  /*6ca0*/  IMAD R9, R9, R25, R10 ;  /* 0x0000001909097224 */ /* 0x000fe400078e020a */
[----:B------:R-:W-:Y:S02]  /*6cb0*/  IMAD.MOV.U32 R10, RZ, RZ, -0x1 ;  /* 0xffffffffff0a7424 */ /* 0x000fe400078e00ff */
[----:B------:R-:W-:Y:S01]  /*6cc0*/  IMAD.IADD R7, R7, 0x1, R9 ;  /* 0x0000000107077824 */ /* 0x000fe200078e0209 */
[----:B------:R-:W-:Y:S01]  /*6cd0*/  I2FP.F32.U32 R9, R3 ;  /* 0x0000000300097245 */ /* 0x000fe20000201000 */
[----:B------:R-:W5:Y:S03]  /*6ce0*/  LDC R20, c[0x0][0x8b0] ;  /* 0x00022c00ff147b82 */ /* 0x000f660000000800 */
[----:B-1----:R-:W-:Y:S01]  /*6cf0*/  SHF.R.U64 R12, R6, R26, R7 ;  /* 0x0000001a060c7219 */ /* 0x002fe20000001207 */
[----:B------:R-:W-:Y:S01]  /*6d00*/  FMUL R9, R9, UR4 ;  /* 0x0000000409097c20 */ /* 0x000fe20008400000 */
[----:B---3--:R-:W-:-:S02]  /*6d10*/  IADD3 R6, -R13, RZ, RZ ;  /* 0x000000ff0d067210 */ /* 0x008fc40007ffe1ff */
[----:B------:R-:W-:Y:S01]  /*6d20*/  SHF.R.U32.HI R7, RZ, R26, R7 ;  /* 0x0000001aff077219 */ /* 0x000fe20000011607 */
[----:B------:R-:W1:Y:S01]  /*6d30*/  LDC R11, c[0x0][0x900] ;  /* 0x00024000ff0b7b82 */ /* 0x000e620000000800 */
[----:B--2---:R-:W-:-:S04]  /*6d40*/  ISETP.NE.U32.AND P1, PT, R28, RZ, PT ;  /* 0x000000ff1c00720c */ /* 0x004fc80003f25070 */
[----:B------:R-:W-:-:S03]  /*6d50*/  ISETP.NE.AND.EX P1, PT, R29, RZ, PT, P1 ;  /* 0x000000ff1d00720c */ /* 0x000fc60003f25310 */
[----:B------:R-:W2:Y:S01]  /*6d60*/  LDC R24, c[0x0][0x148] ;  /* 0x00005200ff187b82 */ /* 0x000ea20000000800 */
[----:B----4-:R-:W-:Y:S01]  /*6d70*/  IMAD R25, R15, R6, R8 ;  /* 0x000000060f197224 */ /* 0x010fe200078e0208 */
[----:B------:R-:W-:-:S06]  /*6d80*/  MOV R8, 0x1 ;  /* 0x0000000100087802 */ /* 0x000fcc0000000f00 */
[----:B------:R-:W3:Y:S01]  /*6d90*/  LDC R23, c[0x0][0x8a8] ;  /* 0x00022a00ff177b82 */ /* 0x000ee20000000800 */
[-CC-:B-----5:R-:W-:Y:S02]  /*6da0*/  SHF.R.U64 R15, R12, R20.reuse, R7.reuse ;  /* 0x000000140c0f7219 */ /* 0x1a0fe40000001207 */
[----:B------:R-:W-:Y:S02]  /*6db0*/  SHF.R.U32.HI R6, RZ, R20, R7 ;  /* 0x00000014ff067219 */ /* 0x000fe40000011607 */
[----:B------:R4:W1:Y:S03]  /*6dc0*/  F2I.U32.TRUNC.NTZ R20, R9 ;  /* 0x0000000900147305 */ /* 0x000866000020f000 */
[----:B------:R-:W2:Y:S01]  /*6dd0*/  LDC R27, c[0x0][0x8f0] ;  /* 0x00023c00ff1b7b82 */ /* 0x000ea20000000800 */
[-C--:B-1----:R-:W-:Y:S02]  /*6de0*/  SHF.R.U64 R21, R15, R11.reuse, R6 ;  /* 0x0000000b0f157219 */ /* 0x082fe40000001206 */
[----:B------:R-:W-:-:S02]  /*6df0*/  SHF.L.U32 R10, R10, R11, RZ ;  /* 0x0000000b0a0a7219 */ /* 0x000fc400000006ff */
[-C--:B------:R-:W-:Y:S01]  /*6e00*/  SHF.R.U32.HI R7, RZ, R11.reuse, R6 ;  /* 0x0000000bff077219 */ /* 0x080fe20000011606 */
[----:B------:R-:W-:Y:S01]  /*6e10*/  IMAD.MOV.U32 R6, RZ, RZ, R21 ;  /* 0x000000ffff067224 */ /* 0x000fe200078e0015 */
[----:B------:R-:W-:Y:S01]  /*6e20*/  SHF.L.U32 R26, R8, R11, RZ ;  /* 0x0000000b081a7219 */ /* 0x000fe200000006ff */
[----:B------:R-:W1:Y:S01]  /*6e30*/  LDC R30, c[0x0][0x8e0] ;  /* 0x00023800ff1e7b82 */ /* 0x000e620000000800 */
[----:B------:R-:W-:-:S07]  /*6e40*/  LOP3.LUT R32, RZ, R10, RZ, 0x33, !PT ;  /* 0x0000000aff207212 */ /* 0x000fce00078e33ff */
[----:B------:R-:W1:Y:S01]  /*6e50*/  LDC R31, c[0x0][0x8b8] ;  /* 0x00022e00ff1f7b82 */ /* 0x000e620000000800 */
[----:B----4-:R-:W-:Y:S05]  /*6e60*/  @!P1 BRA `(.L_x_137) ;  /* 0x0000000000289947 */ /* 0x010fea0003800000 */
[----:B------:R-:W4:Y:S02]  /*6e70*/  LDC R6, c[0x0][0x8f4] ;  /* 0x00023d00ff067b82 */ /* 0x000f240000000800 */
[----:B----4-:R-:W-:-:S04]  /*6e80*/  IADD3 R11, P1, R21, R6, RZ ;  /* 0x00000006150b7210 */ /* 0x010fc80007f3e0ff */
[----:B------:R-:W-:-:S05]  /*6e90*/  IADD3.X R13, RZ, R7, RZ, P1, !PT ;  /* 0x00000007ff0d7210 */ /* 0x000fca0000ffe4ff */
[----:B------:R-:W-:-:S04]  /*6ea0*/  IMAD.WIDE.U32 R6, R13, R28, RZ ;  /* 0x0000001c0d067225 */ /* 0x000fc800078e00ff */
[----:B------:R-:W-:-:S04]  /*6eb0*/  IMAD.WIDE.U32 R8, P1, R11, R29, R6 ;  /* 0x0000001d0b087225 */ /* 0x000fc80007820006 */
[----:B------:R-:W-:Y:S01]  /*6ec0*/  IMAD.WIDE.U32 R6, R11, R28, RZ ;  /* 0x0000001c0b067225 */ /* 0x000fe200078e00ff */
[----:B------:R-:W-:-:S03]  /*6ed0*/  MOV R10, R9 ;  /* 0x00000009000a7202 */ /* 0x000fc60000000f00 */
[----:B------:R-:W-:Y:S01]  /*6ee0*/  IMAD.X R11, RZ, RZ, RZ, P1 ;  /* 0x000000ffff0b7224 */ /* 0x000fe200008e06ff */
[----:B------:R-:W-:-:S05]  /*6ef0*/  IADD3 RZ, P1, R7, R8, RZ ;  /* 0x0000000807ff7210 */ /* 0x000fca0007f3e0ff */
[----:B------:R-:W-:-:S08]  /*6f00*/  IMAD.WIDE.U32.X R6, R13, R29, R10, P1 ;  /* 0x0000001d0d067225 */ /* 0x000fd000008e040a */
.L_x_137:
[----:B------:R-:W-:Y:S01]  /*6f10*/  ISETP.NE.AND P1, PT, R2, 0x1, PT ;  /* 0x000000010200780c */ /* 0x000fe20003f25270 */
[----:B------:R-:W-:Y:S01]  /*6f20*/  IMAD.MOV R20, RZ, RZ, -R20 ;  /* 0x000000ffff147224 */ /* 0x000fe200078e0a14 */
[----:B--2---:R-:W-:Y:S02]  /*6f30*/  SHF.R.U64 R7, R6, R27, R7 ;  /* 0x0000001b06077219 */ /* 0x004fe40000001207 */
[----:B------:R-:W-:Y:S02]  /*6f40*/  LOP3.LUT R6, R15, R32, RZ, 0xc0, !PT ;  /* 0x000000200f067212 */ /* 0x000fe400078ec0ff */
[----:B---3--:R-:W-:Y:S01]  /*6f50*/  IADD3 R9, R23, -0x1, RZ ;  /* 0xffffffff17097810 */ /* 0x008fe20007ffe0ff */
[----:B------:R-:W-:Y:S01]  /*6f60*/  IMAD.MOV R8, RZ, RZ, -R7 ;  /* 0x000000ffff087224 */ /* 0x000fe200078e0a07 */
[----:B------:R-:W-:Y:S01]  /*6f70*/  MOV R10, 0x1 ;  /* 0x00000001000a7802 */ /* 0x000fe20000000f00 */
[----:B------:R-:W-:Y:S01]  /*6f80*/  IMAD R6, R26, R7, R6 ;  /* 0x000000071a067224 */ /* 0x000fe200078e0206 */
[----:B------:R-:W-:-:S03]  /*6f90*/  LOP3.LUT R12, R12, R9, RZ, 0xc0, !PT ;  /* 0x000000090c0c7212 */ /* 0x000fc600078ec0ff */
[----:B------:R-:W-:Y:S02]  /*6fa0*/  @P1 IMAD R25, R24, R20, R3 ;  /* 0x0000001418191224 */ /* 0x000fe400078e0203 */
[----:B-1----:R-:W-:Y:S02]  /*6fb0*/  IMAD R3, R8, R30, R21 ;  /* 0x0000001e08037224 */ /* 0x002fe400078e0215 */
[----:B------:R-:W-:Y:S02]  /*6fc0*/  IMAD R13, R6, R31, R25 ;  /* 0x0000001f060d7224 */ /* 0x000fe400078e0219 */
[----:B------:R-:W-:-:S05]  /*6fd0*/  IMAD R6, R3, R23, R12 ;  /* 0x0000001703067224 */ /* 0x000fca00078e020c */
[----:B------:R-:W-:Y:S02]  /*6fe0*/  SEL R7, R6, R13, !P1 ;  /* 0x0000000d06077207 */ /* 0x000fe40004800000 */
[----:B------:R-:W-:Y:S01]  /*6ff0*/  SEL R13, R13, R6, !P1 ;  /* 0x000000060d0d7207 */ /* 0x000fe20004800000 */
[----:B------:R-:W-:-:S07]  /*7000*/  IMAD.MOV.U32 R6, RZ, RZ, R14 ;  /* 0x000000ffff067224 */ /* 0x000fce00078e000e */
.L_x_135:
[----:B------:R-:W-:-:S08]  /*7010*/  NOP ;  /* 0x0000000000007918 */ /* 0x000fd00000000000 */
[----:B------:R-:W1:-:S00]  /*7020*/  USETMAXREG.DEALLOC.CTAPOOL 0x28 ;  /* 0x00000028000079c8 */ /* 0x000e4000080e0500 */
[----:B-1----:R-:W-:-:S13]  /*7030*/  ISETP.NE.AND P1, PT, R0, 0x1, PT ;  /* 0x000000010000780c */ /* 0x002fda0003f25270 */
[----:B------:R-:W-:Y:S05]  /*7040*/  @!P1 BRA `(.L_x_10) ;  /* 0x0000002800089947 */ /* 0x000fea0003800000 */
[----:B------:R-:W-:Y:S05]  /*7050*/  @!P4 BRA `(.L_x_138) ;  /* 0x000000180020c947 */ /* 0x000fea0003800000 */
[----:B------:R-:W-:-:S13]  /*7060*/  ISETP.NE.OR P0, PT, R0, 0x2, P0 ;  /* 0x000000020000780c */ /* 0x000fda0000705670 */
[----:B------:R-:W-:Y:S05]  /*7070*/  @P0 BRA `(.L_x_10) ;  /* 0x0000002400fc0947 */ /* 0x000fea0003800000 */
[----:B------:R-:W-:-:S13]  /*7080*/  LOP3.LUT P1, RZ, R10, 0xff, RZ, 0xc0, !PT ;  /* 0x000000ff0aff7812 */ /* 0x000fda000782c0ff */
[----:B------:R-:W-:Y:S05]  /*7090*/  @!P1 BRA `(.L_x_139) ;  /* 0x0000000000189947 */ /* 0x000fea0003800000 */
[----:B------:R-:W-:Y:S01]  /*70a0*/  UMOV UR4, 0x400 ;  /* 0x0000040000047882 */ /* 0x000fe20000000000 */
[----:B------:R-:W-:Y:S01]  /*70b0*/  MOV R0, RZ ;  /* 0x000000ff00007202 */ /* 0x000fe20000000f00 */
[----:B------:R-:W-:-:S03]  /*70c0*/  ULEA UR4, UR37, UR4, 0x18 ;  /* 0x0000000425047291 */ /* 0x000fc6000f8ec03f */
[----:B------:R-:W-:-:S06]  /*70d0*/  SHF.L.U32 R0, R0, 0x1f, RZ ;  /* 0x0000001f00007819 */ /* 0x000fcc00000006ff */
[----:B------:R-:W1:Y:S02]  /*70e0*/  SYNCS.PHASECHK.TRANS64.TRYWAIT P0, [UR4+0x88], R0 ;  /* 0x00008800ff0075a7 */ /* 0x000e640008000144 */
[----:B-1----:R-:W-:Y:S05]  /*70f0*/  @!P0 BRA `(.L_x_140) ;  /* 0x0000002800b48947 */ /* 0x002fea0003800000 */
.L_x_139:
[----:B------:R-:W-:Y:S01]  /*7100*/  PRMT R9, RZ, 0x7610, R9 ;  /* 0x00007610ff097816 */ /* 0x000fe20000000009 */
[----:B------:R-:W-:Y:S06]  /*7110*/  @P3 BRA `(.L_x_141) ;  /* 0x0000000000243947 */ /* 0x000fec0003800000 */
[----:B------:R-:W-:Y:S02]  /*7120*/  ULDC.64 UR4, c[0x0][0x588] ;  /* 0x0001620000047ab9 */ /* 0x000fe40000000a00 */
[----:B------:R-:W-:-:S04]  /*7130*/  ISETP.NE.U32.AND P0, PT, RZ, UR4, PT ;  /* 0x00000004ff007c0c */ /* 0x000fc8000bf05070 */
[----:B------:R-:W-:-:S13]  /*7140*/  ISETP.NE.AND.EX P0, PT, RZ, UR5, PT, P0 ;  /* 0x00000005ff007c0c */ /* 0x000fda000bf05300 */
[----:B------:R-:W-:Y:S05]  /*7150*/  @!P0 BRA `(.L_x_142) ;  /* 0x00000000000c8947 */ /* 0x000fea0003800000 */
[----:B------:R2:W5:Y:S01]  /*7160*/  LDG.E R11, desc[UR48][R4.64] ;  /* 0x00000030040b7981 */ /* 0x000562000c1e1900 */
[----:B------:R-:W-:Y:S01]  /*7170*/  IMAD.MOV.U32 R9, RZ, RZ, 0x1 ;  /* 0x00000001ff097424 */ /* 0x000fe200078e00ff */
[----:B------:R-:W-:Y:S06]  /*7180*/  BRA `(.L_x_141) ;  /* 0x0000000000087947 */ /* 0x000fec0003800000 */
.L_x_142:
[----:B------:R-:W3:Y:S01]  /*7190*/  LDC R11, c[0x0][0x580] ;  /* 0x00016000ff0b7b82 */ /* 0x000ee20000000800 */
[----:B------:R-:W-:-:S07]  /*71a0*/  MOV R9, 0x1 ;  /* 0x0000000100097802 */ /* 0x000fce0000000f00 */
.L_x_141:
[----:B------:R-:W-:Y:S05]  /*71b0*/  @!P1 BRA `(.L_x_143) ;  /* 0x0000001400509947 */ /* 0x000fea0003800000 */
[----:B-1----:R-:W1:Y:S01]  /*71c0*/  LDC R0, c[0x0][0x900] ;  /* 0x00024000ff007b82 */ /* 0x002e620000000800 */
[----:B--2---:R-:W-:Y:S01]  /*71d0*/  IMAD.MOV.U32 R5, RZ, RZ, -0x1 ;  /* 0xffffffffff057424 */ /* 0x004fe200078e00ff */
[----:B------:R-:W-:Y:S01]  /*71e0*/  MOV R15, 0x1 ;  /* 0x00000001000f7802 */ /* 0x000fe20000000f00 */
[----:B------:R-:W-:Y:S01]  /*71f0*/  ULDC.64 UR22, c[0x0][0x198] ;  /* 0x0000660000167ab9 */ /* 0x000fe20000000a00 */
[----:B------:R-:W-:Y:S01]  /*7200*/  LOP3.LUT R10, R19, 0x2, RZ, 0xfc, !PT ;  /* 0x00000002130a7812 */ /* 0x000fe200078efcff */
[----:B------:R-:W-:Y:S01]  /*7210*/  ULDC.64 UR4, c[0x0][0x588] ;  /* 0x0001620000047ab9 */ /* 0x000fe20000000a00 */
[----:B------:R-:W-:Y:S01]  /*7220*/  ULDC.64 UR6, c[0x0][0x8f8] ;  /* 0x00023e0000067ab9 */ /* 0x000fe20000000a00 */
[----:B------:R-:W-:Y:S01]  /*7230*/  ULDC.64 UR14, c[0x0][0x590] ;  /* 0x00016400000e7ab9 */ /* 0x000fe20000000a00 */
[----:B------:R-:W2:Y:S01]  /*7240*/  LDC R3, c[0x0][0x8a8] ;  /* 0x00022a00ff037b82 */ /* 0x000ea20000000800 */
[-C--:B-1----:R-:W-:Y:S02]  /*7250*/  SHF.L.U32 R5, R5, R0.reuse, RZ ;  /* 0x0000000005057219 */ /* 0x082fe400000006ff */
[----:B------:R-:W-:-:S02]  /*7260*/  SHF.L.U32 R0, R15, R0, RZ ;  /* 0x000000000f007219 */ /* 0x000fc400000006ff */
[----:B------:R-:W-:Y:S01]  /*7270*/  LOP3.LUT R8, RZ, R5, RZ, 0x33, !PT ;  /* 0x00000005ff087212 */ /* 0x000fe200078e33ff */
[----:B--2---:R-:W-:-:S07]  /*7280*/  VIADD R3, R3, 0xffffffff ;  /* 0xffffffff03037836 */ /* 0x004fce0000000000 */
.L_x_199:
[----:B------:R-:W-:Y:S02]  /*7290*/  ISETP.NE.U32.AND P0, PT, RZ, UR14, PT ;  /* 0x0000000eff007c0c */ /* 0x000fe4000bf05070 */
[----:B------:R-:W-:Y:S02]  /*72a0*/  R2UR UR43, R13 ;  /* 0x000000000d2b72ca */ /* 0x000fe400000e0000 */
[----:B------:R-:W-:Y:S02]  /*72b0*/  R2UR UR42, R7 ;  /* 0x00000000072a72ca */ /* 0x000fe400000e0000 */
[----:B------:R-:W-:-:S09]  /*72c0*/  ISETP.NE.AND.EX P0, PT, RZ, UR15, PT, P0 ;  /* 0x0000000fff007c0c */ /* 0x000fd2000bf05300 */
[----:B------:R-:W-:Y:S02]  /*72d0*/  USHF.L.U32 UR43, UR43, 0x7, URZ ;  /* 0x000000072b2b7899 */ /* 0x000fe4000800063f */
[----:B------:R-:W-:Y:S02]  /*72e0*/  USHF.L.U32 UR42, UR42, 0x8, URZ ;  /* 0x000000082a2a7899 */ /* 0x000fe4000800063f */
[----:B--234-:R-:W-:Y:S10]  /*72f0*/  @!P0 BRA `(.L_x_144) ;  /* 0x00000000002c8947 */ /* 0x01cff40003800000 */
[----:B------:R-:W-:-:S04]  /*7300*/  ISETP.NE.U32.AND P1, PT, RZ, UR4, PT ;  /* 0x00000004ff007c0c */ /* 0x000fc8000bf25070 */
[----:B------:R-:W-:-:S13]  /*7310*/  ISETP.NE.AND.EX P1, PT, RZ, UR5, PT, P1 ;  /* 0x00000005ff007c0c */ /* 0x000fda000bf25310 */
[----:B------:R-:W-:Y:S05]  /*7320*/  @!P1 BRA `(.L_x_145) ;  /* 0x0000000000189947 */ /* 0x000fea0003800000 */
[----:B------:R-:W1:Y:S01]  /*7330*/  LDC.64 R4, c[0x0][0x588] ;  /* 0x00016200ff047b82 */ /* 0x000e620000000a00 */
[----:B------:R-:W-:-:S04]  /*7340*/  IMAD R7, R6, UR14, RZ ;  /* 0x0000000e06077c24 */ /* 0x000fc8000f8e02ff */
[----:B-1----:R-:W-:-:S05]  /*7350*/  IMAD.WIDE R4, R7, 0x4, R4 ;  /* 0x0000000407047825 */ /* 0x002fca00078e0204 */
[----:B---3-5:R1:W5:Y:S01]  /*7360*/  LDG.E R11, desc[UR48][R4.64] ;  /* 0x00000030040b7981 */ /* 0x028362000c1e1900 */
[----:B------:R-:W-:Y:S01]  /*7370*/  MOV R9, 0x1 ;  /* 0x0000000100097802 */ /* 0x000fe20000000f00 */
[----:B------:R-:W-:Y:S06]  /*7380*/  BRA `(.L_x_144) ;  /* 0x0000000000087947 */ /* 0x000fec0003800000 */
.L_x_145:
[----:B---3-5:R-:W2:Y:S01]  /*7390*/  LDC R11, c[0x0][0x580] ;  /* 0x00016000ff0b7b82 */ /* 0x028ea20000000800 */
[----:B------:R-:W-:-:S07]  /*73a0*/  IMAD.MOV.U32 R9, RZ, RZ, 0x1 ;  /* 0x00000001ff097424 */ /* 0x000fce00078e00ff */
.L_x_144:
[----:B------:R-:W-:Y:S05]  /*73b0*/  @!P0 BRA `(.L_x_146) ;  /* 0x00000000001c8947 */ /* 0x000fea0003800000 */
[----:B------:R-:W-:-:S13]  /*73c0*/  LOP3.LUT P2, RZ, R9, 0xff, RZ, 0xc0, !PT ;  /* 0x000000ff09ff7812 */ /* 0x000fda000784c0ff */
[----:B-1----:R-:W1:Y:S02]  /*73d0*/  @!P2 LDC.64 R4, c[0x0][0x588] ;  /* 0x00016200ff04ab82 */ /* 0x002e640000000a00 */
[----:B-1----:R-:W-:-:S04]  /*73e0*/  @!P2 ISETP.NE.U32.AND P0, PT, R4, RZ, PT ;  /* 0x000000ff0400a20c */ /* 0x002fc80003f05070 */
[----:B------:R-:W-:Y:S02]  /*73f0*/  @!P2 ISETP.NE.AND.EX P1, PT, R5, RZ, PT, P0 ;  /* 0x000000ff0500a20c */ /* 0x000fe40003f25300 */
[----:B--23-5:R-:W-:Y:S02]  /*7400*/  @P2 FSETP.EQ.AND P0, PT, R11, RZ, PT ;  /* 0x000000ff0b00220b */ /* 0x02cfe40003f02000 */
[----:B------:R-:W-:Y:S01]  /*7410*/  @!P2 PLOP3.LUT P0, PT, P1, PT, PT, 0x8, 0x0 ;  /* 0x000000000000a81c */ /* 0x000fe20000f0e170 */
[----:B------:R-:W-:-:S12]  /*7420*/  BRA `(.L_x_147) ;  /* 0x0000000000047947 */ /* 0x000fd80003800000 */
.L_x_146:
[----:B--23-5:R-:W-:-:S13]  /*7430*/  FSETP.EQ.AND P0, PT, R11, RZ, PT ;  /* 0x000000ff0b00720b */ /* 0x02cfda0003f02000 */
.L_x_147:
[----:B------:R-:W-:Y:S02]  /*7440*/  ISETP.NE.AND P2, PT, R10, 0x3, PT ;  /* 0x000000030a00780c */ /* 0x000fe40003f45270 */
[----:B------:R-:W-:-:S04]  /*7450*/  ELECT P1, URZ, PT ;  /* 0x00000000003f782f */ /* 0x000fc80003820000 */
[----:B------:R-:W-:-:S07]  /*7460*/  PLOP3.LUT P0, PT, P1, P0, PT, 0x20, 0x0 ;  /* 0x000000000000781c */ /* 0x000fce0000f00470 */
[----:B------:R-:W-:Y:S06]  /*7470*/  @!P2 BRA `(.L_x_148) ;  /* 0x000000000004a947 */ /* 0x000fec0003800000 */
[----:B------:R-:W-:Y:S01]  /*7480*/  BPT.TRAP 0x1 ;  /* 0x000000040000795c */ /* 0x000fe20000300000 */
.L_x_148:
[----:B------:R-:W2:Y:S01]  /*7490*/  S2UR UR37, SR_CgaCtaId ;  /* 0x00000000002579c3 */ /* 0x000ea20000008800 */
[----:B------:R-:W-:Y:S01]  /*74a0*/  UMOV UR13, 0x400 ;  /* 0x00000400000d7882 */ /* 0x000fe20000000000 */
[----:B-1----:R-:W-:-:S04]  /*74b0*/  MOV R4, 0x1 ;  /* 0x0000000100047802 */ /* 0x002fc80000000f00 */
[----:B------:R-:W-:Y:S01]  /*74c0*/  SHF.L.U32 R4, R4, 0x1f, RZ ;  /* 0x0000001f04047819 */ /* 0x000fe200000006ff */
[----:B--2---:R-:W-:-:S09]  /*74d0*/  ULEA UR13, UR37, UR13, 0x18 ;  /* 0x0000000d250d7291 */ /* 0x004fd2000f8ec03f */
[----:B------:R-:W1:Y:S02]  /*74e0*/  SYNCS.PHASECHK.TRANS64.TRYWAIT P1, [UR13+0x60], R4 ;  /* 0x00006004ff0075a7 */ /* 0x000e64000802014d */
[----:B-1----:R-:W-:Y:S05]  /*74f0*/  @!P1 BRA `(.L_x_149) ;  /* 0x0000002400cc9947 */ /* 0x002fea0003800000 */
.L_x_235:
[----:B------:R-:W-:Y:S04]  /*7500*/  BSSY B0, `(.L_x_150) ;  /* 0x000000e000007945 */ /* 0x000fe80003800000 */
[----:B------:R-:W-:Y:S05]  /*7510*/  @!P0 BRA `(.L_x_151) ;  /* 0x0000000000308947 */ /* 0x000fea0003800000 */
[----:B------:R-:W-:Y:S01]  /*7520*/  R2UR UR44, R6 ;  /* 0x00000000062c72ca */ /* 0x000fe200000e0000 */
[----:B------:R-:W-:Y:S02]  /*7530*/  UIADD3 UR8, UP0, UR22, 0x3f0, URZ ;  /* 0x000003f016087890 */ /* 0x000fe4000ff1e03f */
[----:B------:R-:W-:Y:S02]  /*7540*/  UIADD3 UR40, UR13, 0x200, URZ ;  /* 0x000002000d287890 */ /* 0x000fe4000fffe03f */
[----:B------:R-:W-:Y:S02]  /*7550*/  UIADD3 UR41, UR13, 0x40, URZ ;  /* 0x000000400d297890 */ /* 0x000fe4000fffe03f */
[----:B------:R-:W-:Y:S01]  /*7560*/  UIADD3.X UR9, URZ, UR23, URZ, UP0, !UPT ;  /* 0x000000173f097290 */ /* 0x000fe200087fe43f */
[----:B------:R-:W-:Y:S01]  /*7570*/  UMOV UR10, 0x0 ;  /* 0x00000000000a7882 */ /* 0x000fe20000000000 */
[----:B------:R-:W-:-:S07]  /*7580*/  UMOV UR11, 0x10000000 ;  /* 0x10000000000b7882 */ /* 0x000fce0000000000 */
[----:B------:R2:W-:Y:S02]  /*7590*/  UTMALDG.3D [UR40], [UR8], desc[UR10] ;  /* 0x00000a28080075b4 */ /* 0x0005e40008011000 */
[----:B--2---:R-:W-:Y:S05]  /*75a0*/  @!P2 BRA `(.L_x_152) ;  /* 0x000000000004a947 */ /* 0x004fea0003800000 */
[----:B------:R-:W-:Y:S01]  /*75b0*/  BPT.TRAP 0x1 ;  /* 0x000000040000795c */ /* 0x000fe20000300000 */
.L_x_152:
[----:B-1----:R-:W1:Y:S02]  /*75c0*/  LDC R5, c[0x0][0x800] ;  /* 0x00020000ff057b82 */ /* 0x002e640000000800 */
[----:B-1----:R2:W-:Y:S02]  /*75d0*/  SYNCS.ARRIVE.TRANS64.RED.A0TR RZ, [UR13+0x40], R5 ;  /* 0x00004005ffff79a7 */ /* 0x0025e4000830040d */
.L_x_151:
[----:B------:R-:W-:Y:S05]  /*75e0*/  BSYNC B0 ;  /* 0x0000000000007941 */ /* 0x000fea0003800000 */
.L_x_150:
[----:B------:R-:W-:Y:S05]  /*75f0*/  @!P2 BRA `(.L_x_153) ;  /* 0x000000000004a947 */ /* 0x000fea0003800000 */
[----:B------:R-:W-:Y:S01]  /*7600*/  BPT.TRAP 0x1 ;  /* 0x000000040000795c */ /* 0x000fe20000300000 */
.L_x_153:
[----:B------:R-:W-:-:S04]  /*7610*/  UIADD3 UR33, UR13, 0x40, URZ ;  /* 0x000000400d217890 */ /* 0x000fc8000fffe03f */
[----:B------:R-:W-:-:S09]  /*7620*/  UPRMT UR16, UR37, 0x654, UR33 ;  /* 0x0000065425107896 */ /* 0x000fd20008000021 */
[----:B------:R-:W-:Y:S01]  /*7630*/  SYNCS.ARRIVE.TRANS64.RED.A1T0 RZ, [UR16], RZ ;  /* 0x000000ffffff79a7 */ /* 0x000fe20008100410 */
[----:B------:R-:W-:Y:S05]  /*7640*/  @!P2 BRA `(.L_x_154) ;  /* 0x000000000004a947 */ /* 0x000fea0003800000 */
[----:B------:R-:W-:Y:S01]  /*7650*/  BPT.TRAP 0x1 ;  /* 0x000000040000795c */ /* 0x000fe20000300000 */
.L_x_154:
[----:B------:R-:W3:Y:S02]  /*7660*/  SYNCS.PHASECHK.TRANS64.TRYWAIT P1, [UR13+0x68], R4 ;  /* 0x00006804ff0075a7 */ /* 0x000ee4000802014d */
[----:B---3--:R-:W-:Y:S05]  /*7670*/  @!P1 BRA `(.L_x_155) ;  /* 0x0000002400849947 */ /* 0x008fea0003800000 */
.L_x_236:
[----:B------:R-:W-:Y:S04]  /*7680*/  BSSY B0, `(.L_x_156) ;  /* 0x0000010000007945 */ /* 0x000fe80003800000 */
[----:B------:R-:W-:Y:S05]  /*7690*/  @!P0 BRA `(.L_x_157) ;  /* 0x0000000000388947 */ /* 0x000fea0003800000 */
[----:B------:R-:W-:Y:S01]  /*76a0*/  UIADD3 UR18, UP0, UR22, 0x3f0, URZ ;  /* 0x000003f016127890 */ /* 0x000fe2000ff1e03f */
[----:B------:R-:W-:Y:S01]  /*76b0*/  R2UR UR12, R6 ;  /* 0x00000000060c72ca */ /* 0x000fe200000e0000 */
[----:B------:R-:W-:Y:S02]  /*76c0*/  UIADD3 UR10, UR42, 0x20, URZ ;  /* 0x000000202a0a7890 */ /* 0x000fe4000fffe03f */
[----:B------:R-:W-:Y:S02]  /*76d0*/  UIADD3 UR8, UR13, 0x2200, URZ ;  /* 0x000022000d087890 */ /* 0x000fe4000fffe03f */
[----:B------:R-:W-:Y:S02]  /*76e0*/  UIADD3 UR9, UR13, 0x48, URZ ;  /* 0x000000480d097890 */ /* 0x000fe4000fffe03f */
[----:B------:R-:W-:Y:S01]  /*76f0*/  UIADD3.X UR19, URZ, UR23, URZ, UP0, !UPT ;  /* 0x000000173f137290 */ /* 0x000fe200087fe43f */
[----:B------:R-:W-:Y:S01]  /*7700*/  UMOV UR20, 0x0 ;  /* 0x0000000000147882 */ /* 0x000fe20000000000 */
[----:B------:R-:W-:Y:S01]  /*7710*/  UMOV UR21, 0x10000000 ;  /* 0x1000000000157882 */ /* 0x000fe20000000000 */
[----:B------:R-:W-:-:S06]  /*7720*/  UMOV UR11, UR43 ;  /* 0x0000002b000b7c82 */ /* 0x000fcc0008000000 */
[----:B------:R3:W-:Y:S02]  /*7730*/  UTMALDG.3D [UR8], [UR18], desc[UR20] ;  /* 0x00001408120075b4 */ /* 0x0007e40008011000 */
[----:B---3--:R-:W-:Y:S05]  /*7740*/  @!P2 BRA `(.L_x_158) ;  /* 0x000000000004a947 */ /* 0x008fea0003800000 */
[----:B------:R-:W-:Y:S01]  /*7750*/  BPT.TRAP 0x1 ;  /* 0x000000040000795c */ /* 0x000fe20000300000 */
.L_x_158:
[----:B-12---:R-:W1:Y:S02]  /*7760*/  LDC R5, c[0x0][0x800] ;  /* 0x00020000ff057b82 */ /* 0x006e640000000800 */
[----:B-1----:R3:W-:Y:S02]  /*7770*/  SYNCS.ARRIVE.TRANS64.RED.A0TR RZ, [UR13+0x48], R5 ;  /* 0x00004805ffff79a7 */ /* 0x0027e4000830040d */
.L_x_157:
[----:B------:R-:W-:Y:S05]  /*7780*/  BSYNC B0 ;  /* 0x0000000000007941 */ /* 0x000fea0003800000 */
.L_x_156:
[----:B------:R-:W-:Y:S05]  /*7790*/  @!P2 BRA `(.L_x_159) ;  /* 0x000000000004a947 */ /* 0x000fea0003800000 */
[----:B------:R-:W-:Y:S01]  /*77a0*/  BPT.TRAP 0x1 ;  /* 0x000000040000795c */ /* 0x000fe20000300000 */
.L_x_159:
[----:B------:R-:W-:-:S04]  /*77b0*/  UIADD3 UR25, UR13, 0x48, URZ ;  /* 0x000000480d197890 */ /* 0x000fc8000fffe03f */
[----:B------:R-:W-:-:S09]  /*77c0*/  UPRMT UR18, UR37, 0x654, UR25 ;  /* 0x0000065425127896 */ /* 0x000fd20008000019 */
[----:B------:R-:W-:Y:S01]  /*77d0*/  SYNCS.ARRIVE.TRANS64.RED.A1T0 RZ, [UR18], RZ ;  /* 0x000000ffffff79a7 */ /* 0x000fe20008100412 */
[----:B------:R-:W-:Y:S05]  /*77e0*/  @!P2 BRA `(.L_x_160) ;  /* 0x000000000004a947 */ /* 0x000fea0003800000 */
[----:B------:R-:W-:Y:S01]  /*77f0*/  BPT.TRAP 0x1 ;  /* 0x000000040000795c */ /* 0x000fe20000300000 */
.L_x_160:
[----:B------:R-:W4:Y:S02]  /*7800*/  SYNCS.PHASECHK.TRANS64.TRYWAIT P1, [UR13+0x70], R4 ;  /* 0x00007004ff0075a7 */ /* 0x000f24000802014d */
[----:B----4-:R-:W-:Y:S05]  /*7810*/  @!P1 BRA `(.L_x_161) ;  /* 0x0000002400349947 */ /* 0x010fea0003800000 */
.L_x_237:
        /* <DEDUP_REMOVED lines=12> */
[----:B----4-:R-:W-:Y:S05]  /*78e0*/  @!P2 BRA `(.L_x_164) ;  /* 0x000000000004a947 */ /* 0x010fea0003800000 */
[----:B------:R-:W-:Y:S01]  /*78f0*/  BPT.TRAP 0x1 ;  /* 0x000000040000795c */ /* 0x000fe20000300000 */
.L_x_164:
[----:B-123--:R-:W1:Y:S02]  /*7900*/  LDC R5, c[0x0][0x800] ;  /* 0x00020000ff057b82 */ /* 0x00ee640000000800 */
[----:B-1----:R4:W-:Y:S02]  /*7910*/  SYNCS.ARRIVE.TRANS64.RED.A0TR RZ, [UR13+0x50], R5 ;  /* 0x00005005ffff79a7 */ /* 0x0029e4000830040d */
.L_x_163:
[----:B------:R-:W-:Y:S05]  /*7920*/  BSYNC B0 ;  /* 0x0000000000007941 */ /* 0x000fea0003800000 */
.L_x_162:
[----:B------:R-:W-:Y:S05]  /*7930*/  @!P2 BRA `(.L_x_165) ;  /* 0x000000000004a947 */ /* 0x000fea0003800000 */
[----:B------:R-:W-:Y:S01]  /*7940*/  BPT.TRAP 0x1 ;  /* 0x000000040000795c */ /* 0x000fe20000300000 */
.L_x_165:
[----:B------:R-:W-:-:S04]  /*7950*/  UIADD3 UR17, UR13, 0x50, URZ ;  /* 0x000000500d117890 */ /* 0x000fc8000fffe03f */
[----:B------:R-:W-:-:S09]  /*7960*/  UPRMT UR21, UR37, 0x654, UR17 ;  /* 0x0000065425157896 */ /* 0x000fd20008000011 */
[----:B------:R-:W-:Y:S01]  /*7970*/  SYNCS.ARRIVE.TRANS64.RED.A1T0 RZ, [UR21], RZ ;  /* 0x000000ffffff79a7 */ /* 0x000fe20008100415 */
[----:B------:R-:W-:Y:S05]  /*7980*/  @!P2 BRA `(.L_x_166) ;  /* 0x000000000004a947 */ /* 0x000fea0003800000 */
[----:B------:R-:W-:Y:S01]  /*7990*/  BPT.TRAP 0x1 ;  /* 0x000000040000795c */ /* 0x000fe20000300000 */
.L_x_166:
[----:B------:R-:W5:Y:S02]  /*79a0*/  SYNCS.PHASECHK.TRANS64.TRYWAIT P1, [UR13+0x78], R4 ;  /* 0x00007804ff0075a7 */ /* 0x000f64000802014d */
[----:B-----5:R-:W-:Y:S05]  /*79b0*/  @!P1 BRA `(.L_x_167) ;  /* 0x0000002000e49947 */ /* 0x020fea0003800000 */
.L_x_238:
        /* <DEDUP_REMOVED lines=12> */
[----:B-1----:R-:W-:Y:S05]  /*7a80*/  @!P2 BRA `(.L_x_170) ;  /* 0x000000000004a947 */ /* 0x002fea0003800000 */
[----:B------:R-:W-:Y:S01]  /*7a90*/  BPT.TRAP 0x1 ;  /* 0x000000040000795c */ /* 0x000fe20000300000 */
.L_x_170:
[----:B------:R-:W1:Y:S02]  /*7aa0*/  LDC R4, c[0x0][0x800] ;  /* 0x00020000ff047b82 */ /* 0x000e640000000800 */
[----:B-1----:R1:W-:Y:S02]  /*7ab0*/  SYNCS.ARRIVE.TRANS64.RED.A0TR RZ, [UR13+0x58], R4 ;  /* 0x00005804ffff79a7 */ /* 0x0023e4000830040d */
.L_x_169:
[----:B------:R-:W-:Y:S05]  /*7ac0*/  BSYNC B0 ;  /* 0x0000000000007941 */ /* 0x000fea0003800000 */
.L_x_168:
[----:B------:R-:W-:Y:S05]  /*7ad0*/  @!P2 BRA `(.L_x_171) ;  /* 0x000000000004a947 */ /* 0x000fea0003800000 */
[----:B------:R-:W-:Y:S01]  /*7ae0*/  BPT.TRAP 0x1 ;  /* 0x000000040000795c */ /* 0x000fe20000300000 */
.L_x_171:
[----:B------:R-:W-:-:S04]  /*7af0*/  UIADD3 UR9, UR13, 0x58, URZ ;  /* 0x000000580d097890 */ /* 0x000fc8000fffe03f */
[----:B------:R-:W-:-:S09]  /*7b00*/  UPRMT UR29, UR37, 0x654, UR9 ;  /* 0x00000654251d7896 */ /* 0x000fd20008000009 */
[----:B------:R-:W-:Y:S01]  /*7b10*/  SYNCS.ARRIVE.TRANS64.RED.A1T0 RZ, [UR29], RZ ;  /* 0x000000ffffff79a7 */ /* 0x000fe2000810041d */
[----:B------:R-:W-:Y:S05]  /*7b20*/  @!P2 BRA `(.L_x_172) ;  /* 0x000000000004a947 */ /* 0x000fea0003800000 */
[----:B------:R-:W-:Y:S01]  /*7b30*/  BPT.TRAP 0x1 ;  /* 0x000000040000795c */ /* 0x000fe20000300000 */
.L_x_172:
[----:B-1----:R-:W-:-:S04]  /*7b40*/  SHF.L.U32 R4, RZ, 0x1f, RZ ;  /* 0x0000001fff047819 */ /* 0x002fc800000006ff */
[----:B------:R-:W1:Y:S02]  /*7b50*/  SYNCS.PHASECHK.TRANS64.TRYWAIT P1, [UR13+0x60], R4 ;  /* 0x00006004ff0075a7 */ /* 0x000e64000802014d */
[----:B-1----:R-:W-:Y:S05]  /*7b60*/  @!P1 BRA `(.L_x_173) ;  /* 0x0000002000909947 */ /* 0x002fea0003800000 */
.L_x_239:
        /* <DEDUP_REMOVED lines=13> */
.L_x_176:
[----:B--234-:R-:W1:Y:S02]  /*7c40*/  LDC R5, c[0x0][0x800] ;  /* 0x00020000ff057b82 */ /* 0x01ce640000000800 */
[----:B-1----:R1:W-:Y:S02]  /*7c50*/  SYNCS.ARRIVE.TRANS64.RED.A0TR RZ, [UR13+0x40], R5 ;  /* 0x00004005ffff79a7 */ /* 0x0023e4000830040d */
.L_x_175:
[----:B------:R-:W-:Y:S05]  /*7c60*/  BSYNC B0 ;  /* 0x0000000000007941 */ /* 0x000fea0003800000 */
.L_x_174:
[----:B------:R-:W-:Y:S05]  /*7c70*/  @!P2 BRA `(.L_x_177) ;  /* 0x000000000004a947 */ /* 0x000fea0003800000 */
[----:B------:R-:W-:Y:S01]  /*7c80*/  BPT.TRAP 0x1 ;  /* 0x000000040000795c */ /* 0x000fe20000300000 */
.L_x_177:
[----:B------:R-:W-:Y:S01]  /*7c90*/  SYNCS.ARRIVE.TRANS64.RED.A1T0 RZ, [UR16], RZ ;  /* 0x000000ffffff79a7 */ /* 0x000fe20008100410 */
[----:B------:R-:W-:Y:S05]  /*7ca0*/  @!P2 BRA `(.L_x_178) ;  /* 0x000000000004a947 */ /* 0x000fea0003800000 */
[----:B------:R-:W-:Y:S01]  /*7cb0*/  BPT.TRAP 0x1 ;  /* 0x000000040000795c */ /* 0x000fe20000300000 */
.L_x_178:
[----:B------:R-:W5:Y:S02]  /*7cc0*/  SYNCS.PHASECHK.TRANS64.TRYWAIT P1, [UR13+0x68], R4 ;  /* 0x00006804ff0075a7 */ /* 0x000f64000802014d */
[----:B-----5:R-:W-:Y:S05]  /*7cd0*/  @!P1 BRA `(.L_x_179) ;  /* 0x00000020004c9947 */ /* 0x020fea0003800000 */
.L_x_240:
        /* <DEDUP_REMOVED lines=13> */
.L_x_182:
[----:B--234-:R-:W1:Y:S02]  /*7db0*/  LDC R5, c[0x0][0x800] ;  /* 0x00020000ff057b82 */ /* 0x01ce640000000800 */
[----:B-1----:R1:W-:Y:S02]  /*7dc0*/  SYNCS.ARRIVE.TRANS64.RED.A0TR RZ, [UR13+0x48], R5 ;  /* 0x00004805ffff79a7 */ /* 0x0023e4000830040d */
.L_x_181:
[----:B------:R-:W-:Y:S05]  /*7dd0*/  BSYNC B0 ;  /* 0x0000000000007941 */ /* 0x000fea0003800000 */
.L_x_180:
[----:B------:R-:W-:Y:S05]  /*7de0*/  @!P2 BRA `(.L_x_183) ;  /* 0x000000000004a947 */ /* 0x000fea0003800000 */
[----:B------:R-:W-:Y:S01]  /*7df0*/  BPT.TRAP 0x1 ;  /* 0x000000040000795c */ /* 0x000fe20000300000 */
.L_x_183:
[----:B------:R-:W-:Y:S01]  /*7e00*/  SYNCS.ARRIVE.TRANS64.RED.A1T0 RZ, [UR18], RZ ;  /* 0x000000ffffff79a7 */ /* 0x000fe20008100412 */
[----:B------:R-:W-:Y:S05]  /*7e10*/  @!P2 BRA `(.L_x_184) ;  /* 0x000000000004a947 */ /* 0x000fea0003800000 */
[----:B------:R-:W-:Y:S01]  /*7e20*/  BPT.TRAP 0x1 ;  /* 0x000000040000795c */ /* 0x000fe20000300000 */
.L_x_184:
[----:B------:R-:W5:Y:S02]  /*7e30*/  SYNCS.PHASECHK.TRANS64.TRYWAIT P1, [UR13+0x70], R4 ;  /* 0x00007004ff0075a7 */ /* 0x000f64000802014d */
[----:B-----5:R-:W-:Y:S05]  /*7e40*/  @!P1 BRA `(.L_x_185) ;  /* 0x0000002000089947 */ /* 0x020fea0003800000 */
.L_x_241:
        /* <DEDUP_REMOVED lines=13> */
.L_x_188:
[----:B--234-:R-:W1:Y:S02]  /*7f20*/  LDC R5, c[0x0][0x800] ;  /* 0x00020000ff057b82 */ /* 0x01ce640000000800 */
[----:B-1----:R1:W-:Y:S02]  /*7f30*/  SYNCS.ARRIVE.TRANS64.RED.A0TR RZ, [UR13+0x50], R5 ;  /* 0x00005005ffff79a7 */ /* 0x0023e4000830040d */
.L_x_187:
[----:B------:R-:W-:Y:S05]  /*7f40*/  BSYNC B0 ;  /* 0x0000000000007941 */ /* 0x000fea0003800000 */
.L_x_186:
[----:B------:R-:W-:Y:S05]  /*7f50*/  @!P2 BRA `(.L_x_189) ;  /* 0x000000000004a947 */ /* 0x000fea0003800000 */
[----:B------:R-:W-:Y:S01]  /*7f60*/  BPT.TRAP 0x1 ;  /* 0x000000040000795c */ /* 0x000fe20000300000 */
.L_x_189:
[----:B------:R-:W-:Y:S01]  /*7f70*/  SYNCS.ARRIVE.TRANS64.RED.A1T0 RZ, [UR21], RZ ;  /* 0x000000ffffff79a7 */ /* 0x000fe20008100415 */
[----:B------:R-:W-:Y:S05]  /*7f80*/  @!P2 BRA `(.L_x_190) ;  /* 0x000000000004a947 */ /* 0x000fea0003800000 */
[----:B------:R-:W-:Y:S01]  /*7f90*/  BPT.TRAP 0x1 ;  /* 0x000000040000795c */ /* 0x000fe20000300000 */
.L_x_190:
[----:B------:R-:W5:Y:S02]  /*7fa0*/  SYNCS.PHASECHK.TRANS64.TRYWAIT P1, [UR13+0x78], R4 ;  /* 0x00007804ff0075a7 */ /* 0x000f64000802014d */
[----:B-----5:R-:W-:Y:S05]  /*7fb0*/  @!P1 BRA `(.L_x_191) ;  /* 0x0000001c00c49947 */ /* 0x020fea0003800000 */
.L_x_242:
        /* <DEDUP_REMOVED lines=13> */
.L_x_194:
[----:B------:R-:W1:Y:S02]  /*8090*/  LDC R4, c[0x0][0x800] ;  /* 0x00020000ff047b82 */ /* 0x000e640000000800 */
[----:B-1----:R1:W-:Y:S02]  /*80a0*/  SYNCS.ARRIVE.TRANS64.RED.A0TR RZ, [UR13+0x58], R4 ;  /* 0x00005804ffff79a7 */ /* 0x0023e4000830040d */
.L_x_193:
[----:B------:R-:W-:Y:S05]  /*80b0*/  BSYNC B0 ;  /* 0x0000000000007941 */ /* 0x000fea0003800000 */
.L_x_192:
[----:B------:R-:W-:Y:S05]  /*80c0*/  @!P2 BRA `(.L_x_195) ;  /* 0x000000000004a947 */ /* 0x000fea0003800000 */
[----:B------:R-:W-:Y:S01]  /*80d0*/  BPT.TRAP 0x1 ;  /* 0x000000040000795c */ /* 0x000fe20000300000 */
.L_x_195:
[----:B------:R-:W-:Y:S01]  /*80e0*/  IADD3 R16, P0, R16, UR46, RZ ;  /* 0x0000002e10107c10 */ /* 0x000fe2000ff1e0ff */
[----:B------:R-:W-:Y:S01]  /*80f0*/  SYNCS.ARRIVE.TRANS64.RED.A1T0 RZ, [UR29], RZ ;  /* 0x000000ffffff79a7 */ /* 0x000fe2000810041d */
[----:B-1----:R-:W-:Y:S01]  /*8100*/  PRMT R4, RZ, 0x7610, R4 ;  /* 0x00007610ff047816 */ /* 0x002fe20000000004 */
[----:B------:R-:W-:Y:S01]  /*8110*/  IMAD.MOV.U32 R13, RZ, RZ, -0x1 ;  /* 0xffffffffff0d7424 */ /* 0x000fe200078e00ff */
[----:B------:R-:W-:Y:S01]  /*8120*/  IADD3.X R17, R17, UR38, RZ, P0, !PT ;  /* 0x0000002611117c10 */ /* 0x000fe200087fe4ff */
[----:B------:R-:W-:Y:S01]  /*8130*/  IMAD.MOV.U32 R6, RZ, RZ, -0x1 ;  /* 0xffffffffff067424 */ /* 0x000fe200078e00ff */
[----:B------:R-:W-:Y:S02]  /*8140*/  ISETP.GE.U32.AND P0, PT, R16, UR6, PT ;  /* 0x0000000610007c0c */ /* 0x000fe4000bf06070 */
[----:B------:R-:W-:Y:S02]  /*8150*/  MOV R7, 0xffffffff ;  /* 0xffffffff00077802 */ /* 0x000fe40000000f00 */
[----:B------:R-:W-:-:S13]  /*8160*/  ISETP.GE.U32.AND.EX P0, PT, R17, UR7, PT, P0 ;  /* 0x0000000711007c0c */ /* 0x000fda000bf06100 */
[----:B------:R-:W-:Y:S05]  /*8170*/  @P0 BRA `(.L_x_196) ;  /* 0x0000000400580947 */ /* 0x000fea0003800000 */
[----:B------:R-:W1:Y:S01]  /*8180*/  S2R R15, SR_CTAID.X ;  /* 0x00000000000f7919 */ /* 0x000e620000002500 */
[----:B------:R-:W5:Y:S01]  /*8190*/  LDC.64 R12, c[0x0][0x8d0] ;  /* 0x00023400ff0c7b82 */ /* 0x000f620000000a00 */
[----:B------:R-:W-:Y:S01]  /*81a0*/  ULDC UR8, c[0x0][0x150] ;  /* 0x0000540000087ab9 */ /* 0x000fe20000000800 */
[----:B------:R-:W-:Y:S01]  /*81b0*/  MOV R7, R16 ;  /* 0x0000001000077202 */ /* 0x000fe20000000f00 */
[----:B------:R-:W2:Y:S01]  /*81c0*/  S2R R18, SR_CTAID.Y ;  /* 0x0000000000127919 */ /* 0x000ea20000002600 */
[----:B------:R-:W-:-:S04]  /*81d0*/  IMAD.MOV.U32 R21, RZ, RZ, R17 ;  /* 0x000000ffff157224 */ /* 0x000fc800078e0011 */
[----:B------:R-:W2:Y:S08]  /*81e0*/  LDC R22, c[0x0][0x144] ;  /* 0x00005100ff167b82 */ /* 0x000eb00000000800 */
[----:B------:R-:W3:Y:S01]  /*81f0*/  LDC R20, c[0x0][0x8d8] ;  /* 0x00023600ff147b82 */ /* 0x000ee20000000800 */
[----:B-----5:R-:W-:-:S04]  /*8200*/  ISETP.NE.U32.AND P0, PT, R12, RZ, PT ;  /* 0x000000ff0c00720c */ /* 0x020fc80003f05070 */
[----:B------:R-:W-:Y:S02]  /*8210*/  ISETP.NE.AND.EX P0, PT, R13, RZ, PT, P0 ;  /* 0x000000ff0d00720c */ /* 0x000fe40003f05300 */
[----:B-1----:R-:W-:Y:S02]  /*8220*/  I2FP.F32.U32 R4, R15 ;  /* 0x0000000f00047245 */ /* 0x002fe40000201000 */
[----:B--2---:R-:W-:-:S03]  /*8230*/  I2FP.F32.U32 R23, R18 ;  /* 0x0000001200177245 */ /* 0x004fc60000201000 */
[----:B------:R-:W-:-:S04]  /*8240*/  FMUL R4, R4, UR8 ;  /* 0x0000000804047c20 */ /* 0x000fc80008400000 */
[----:B------:R1:W2:Y:S02]  /*8250*/  F2I.U32.TRUNC.NTZ R14, R4 ;  /* 0x00000004000e7305 */ /* 0x0002a4000020f000 */
[----:B---3--:R-:W-:Y:S05]  /*8260*/  @!P0 BRA `(.L_x_197) ;  /* 0x0000000000308947 */ /* 0x008fea0003800000 */
[----:B----4-:R-:W3:Y:S02]  /*8270*/  LDC R5, c[0x0][0x8dc] ;  /* 0x00023700ff057b82 */ /* 0x010ee40000000800 */
[----:B---3--:R-:W-:-:S04]  /*8280*/  IADD3 R5, P0, R16, R5, RZ ;  /* 0x0000000510057210 */ /* 0x008fc80007f1e0ff */
[----:B------:R-:W-:-:S05]  /*8290*/  IADD3.X R21, RZ, R17, RZ, P0, !PT ;  /* 0x00000011ff157210 */ /* 0x000fca00007fe4ff */
[----:B------:R-:W-:-:S04]  /*82a0*/  IMAD.WIDE.U32 R6, R21, R12, RZ ;  /* 0x0000000c15067225 */ /* 0x000fc800078e00ff */
[----:B------:R-:W-:-:S04]  /*82b0*/  IMAD.WIDE.U32 R6, P0, R5, R13, R6 ;  /* 0x0000000d05067225 */ /* 0x000fc80007800006 */
[----:B-1----:R-:W-:Y:S01]  /*82c0*/  IMAD.WIDE.U32 R4, R5, R12, RZ ;  /* 0x0000000c05047225 */ /* 0x002fe200078e00ff */
[----:B------:R-:W-:-:S04]  /*82d0*/  MOV R4, R7 ;  /* 0x0000000700047202 */ /* 0x000fc80000000f00 */
[----:B------:R-:W-:Y:S01]  /*82e0*/  IADD3 RZ, P1, R5, R6, RZ ;  /* 0x0000000605ff7210 */ /* 0x000fe20007f3e0ff */
[----:B------:R-:W-:-:S04]  /*82f0*/  IMAD.X R5, RZ, RZ, RZ, P0 ;  /* 0x000000ffff057224 */ /* 0x000fc800000e06ff */
[----:B------:R-:W-:-:S04]  /*8300*/  IMAD.WIDE.U32.X R4, R21, R13, R4, P1 ;  /* 0x0000000d15047225 */ /* 0x000fc800008e0404 */
[----:B------:R-:W-:Y:S01]  /*8310*/  IMAD.MOV.U32 R7, RZ, RZ, R4 ;  /* 0x000000ffff077224 */ /* 0x000fe200078e0004 */
[----:B------:R-:W-:-:S07]  /*8320*/  MOV R21, R5 ;  /* 0x0000000500157202 */ /* 0x000fce0000000f00 */
.L_x_197:
[----:B------:R-:W-:Y:S01]  /*8330*/  ULDC UR8, c[0x0][0x154] ;  /* 0x0000550000087ab9 */ /* 0x000fe20000000800 */
[----:B------:R-:W3:Y:S01]  /*8340*/  LDC R13, c[0x0][0x148] ;  /* 0x00005200ff0d7b82 */ /* 0x000ee20000000800 */
[----:B------:R-:W-:Y:S01]  /*8350*/  FMUL R23, R23, UR8 ;  /* 0x0000000817177c20 */ /* 0x000fe20008400000 */
[----:B------:R-:W-:Y:S01]  /*8360*/  ISETP.NE.AND P2, PT, R2, 0x1, PT ;  /* 0x000000010200780c */ /* 0x000fe20003f45270 */
[----:B--2---:R-:W-:Y:S01]  /*8370*/  IMAD.MOV R6, RZ, RZ, -R14 ;  /* 0x000000ffff067224 */ /* 0x004fe200078e0a0e */
[-CC-:B------:R-:W-:Y:S02]  /*8380*/  SHF.R.U64 R14, R7, R20.reuse, R21.reuse ;  /* 0x00000014070e7219 */ /* 0x180fe40000001215 */
[----:B------:R-:W-:Y:S01]  /*8390*/  SHF.R.U32.HI R20, RZ, R20, R21 ;  /* 0x00000014ff147219 */ /* 0x000fe20000011615 */
[----:B------:R-:W2:Y:S01]  /*83a0*/  F2I.U32.TRUNC.NTZ R23, R23 ;  /* 0x0000001700177305 */ /* 0x000ea2000020f000 */
[----:B-1--4-:R-:W1:Y:S01]  /*83b0*/  LDC.64 R4, c[0x0][0x8c8] ;  /* 0x00023200ff047b82 */ /* 0x012e620000000a00 */
[----:B------:R-:W-:Y:S01]  /*83c0*/  IADD3 R21, P0, RZ, -R14, RZ ;  /* 0x8000000eff157210 */ /* 0x000fe20007f1e0ff */
[----:B------:R-:W-:-:S03]  /*83d0*/  IMAD R15, R22, R6, R15 ;  /* 0x00000006160f7224 */ /* 0x000fc600078e020f */
[----:B------:R-:W-:-:S03]  /*83e0*/  IADD3.X R7, RZ, ~R20, RZ, P0, !PT ;  /* 0x80000014ff077210 */ /* 0x000fc600007fe4ff */
[----:B------:R-:W4:Y:S01]  /*83f0*/  LDC R24, c[0x0][0x8c0] ;  /* 0x00023000ff187b82 */ /* 0x000f220000000800 */
[----:B--2---:R-:W-:-:S07]  /*8400*/  IMAD.MOV R12, RZ, RZ, -R23 ;  /* 0x000000ffff0c7224 */ /* 0x004fce00078e0a17 */
[----:B------:R-:W2:Y:S01]  /*8410*/  LDC R27, c[0x0][0x900] ;  /* 0x00024000ff1b7b82 */ /* 0x000ea20000000800 */
[----:B---3--:R-:W-:-:S07]  /*8420*/  @P2 IMAD R15, R13, R12, R18 ;  /* 0x0000000c0d0f2224 */ /* 0x008fce00078e0212 */
[----:B------:R-:W3:Y:S01]  /*8430*/  LDC.64 R12, c[0x0][0x8e8] ;  /* 0x00023a00ff0c7b82 */ /* 0x000ee20000000a00 */
[----:B-1----:R-:W-:-:S04]  /*8440*/  IMAD R6, R7, R4, RZ ;  /* 0x0000000407067224 */ /* 0x002fc800078e02ff */
[C---:B------:R-:W-:Y:S02]  /*8450*/  IMAD R7, R21.reuse, R5, R6 ;  /* 0x0000000515077224 */ /* 0x040fe400078e0206 */
[----:B------:R-:W-:Y:S01]  /*8460*/  IMAD.WIDE.U32 R4, R21, R4, R16 ;  /* 0x0000000415047225 */ /* 0x000fe200078e0010 */
[----:B------:R-:W1:Y:S04]  /*8470*/  LDC R6, c[0x0][0x8b0] ;  /* 0x00022c00ff067b82 */ /* 0x000e680000000800 */
[----:B------:R-:W-:-:S04]  /*8480*/  IADD3 R5, R5, R7, RZ ;  /* 0x0000000705057210 */ /* 0x000fc80007ffe0ff */
[----:B------:R-:W2:Y:S01]  /*8490*/  LDC R25, c[0x0][0x8f0] ;  /* 0x00023c00ff197b82 */ /* 0x000ea20000000800 */
[-CC-:B----4-:R-:W-:Y:S02]  /*84a0*/  SHF.R.U64 R22, R4, R24.reuse, R5.reuse ;  /* 0x0000001804167219 */ /* 0x190fe40000001205 */
[----:B------:R-:W-:-:S05]  /*84b0*/  SHF.R.U32.HI R5, RZ, R24, R5 ;  /* 0x00000018ff057219 */ /* 0x000fca0000011605 */
[----:B------:R-:W4:Y:S01]  /*84c0*/  LDC R21, c[0x0][0x8e0] ;  /* 0x00023800ff157b82 */ /* 0x000f220000000800 */
[----:B---3--:R-:W-:-:S04]  /*84d0*/  ISETP.NE.U32.AND P0, PT, R12, RZ, PT ;  /* 0x000000ff0c00720c */ /* 0x008fc80003f05070 */
[----:B------:R-:W-:-:S03]  /*84e0*/  ISETP.NE.AND.EX P0, PT, R13, RZ, PT, P0 ;  /* 0x000000ff0d00720c */ /* 0x000fc60003f05300 */
[----:B------:R-:W3:Y:S01]  /*84f0*/  LDC R20, c[0x0][0x8b8] ;  /* 0x00022e00ff147b82 */ /* 0x000ee20000000800 */
[-CC-:B-1----:R-:W-:Y:S02]  /*8500*/  SHF.R.U64 R23, R22, R6.reuse, R5.reuse ;  /* 0x0000000616177219 */ /* 0x182fe40000001205 */
[----:B------:R-:W-:-:S04]  /*8510*/  SHF.R.U32.HI R4, RZ, R6, R5 ;  /* 0x00000006ff047219 */ /* 0x000fc80000011605 */
[-CC-:B--2---:R-:W-:Y:S01]  /*8520*/  SHF.R.U64 R24, R23, R27.reuse, R4.reuse ;  /* 0x0000001b17187219 */ /* 0x184fe20000001204 */
[----:B------:R-:W1:Y:S01]  /*8530*/  LDC R18, c[0x0][0x8a8] ;  /* 0x00022a00ff127b82 */ /* 0x000e620000000800 */
[----:B------:R-:W-:-:S03]  /*8540*/  SHF.R.U32.HI R27, RZ, R27, R4 ;  /* 0x0000001bff1b7219 */ /* 0x000fc60000011604 */
[----:B------:R-:W-:Y:S01]  /*8550*/  IMAD.MOV.U32 R4, RZ, RZ, R24 ;  /* 0x000000ffff047224 */ /* 0x000fe200078e0018 */
[----:B------:R-:W-:Y:S01]  /*8560*/  MOV R5, R27 ;  /* 0x0000001b00057202 */ /* 0x000fe20000000f00 */
[----:B------:R-:W-:Y:S06]  /*8570*/  @!P0 BRA `(.L_x_198) ;  /* 0x0000000000288947 */ /* 0x000fec0003800000 */
[----:B------:R-:W2:Y:S02]  /*8580*/  LDC R5, c[0x0][0x8f4] ;  /* 0x00023d00ff057b82 */ /* 0x000ea40000000800 */
[----:B--2---:R-:W-:-:S05]  /*8590*/  IADD3 R5, P0, R24, R5, RZ ;  /* 0x0000000518057210 */ /* 0x004fca0007f1e0ff */
[----:B------:R-:W-:-:S04]  /*85a0*/  IMAD.X R27, RZ, RZ, R27, P0 ;  /* 0x000000ffff1b7224 */ /* 0x000fc800000e061b */
[----:B------:R-:W-:-:S04]  /*85b0*/  IMAD.WIDE.U32 R6, R27, R12, RZ ;  /* 0x0000000c1b067225 */ /* 0x000fc800078e00ff */
[----:B------:R-:W-:-:S04]  /*85c0*/  IMAD.WIDE.U32 R6, P0, R5, R13, R6 ;  /* 0x0000000d05067225 */ /* 0x000fc80007800006 */
[----:B------:R-:W-:-:S04]  /*85d0*/  IMAD.WIDE.U32 R4, R5, R12, RZ ;  /* 0x0000000c05047225 */ /* 0x000fc800078e00ff */
[----:B------:R-:W-:Y:S01]  /*85e0*/  IMAD.MOV.U32 R4, RZ, RZ, R7 ;  /* 0x000000ffff047224 */ /* 0x000fe200078e0007 */
[----:B------:R-:W-:Y:S02]  /*85f0*/  IADD3 RZ, P1, R5, R6, RZ ;  /* 0x0000000605ff7210 */ /* 0x000fe40007f3e0ff */
[----:B------:R-:W-:-:S03]  /*8600*/  IADD3.X R5, RZ, RZ, RZ, P0, !PT ;  /* 0x000000ffff057210 */ /* 0x000fc600007fe4ff */
[----:B------:R-:W-:-:S08]  /*8610*/  IMAD.WIDE.U32.X R4, R27, R13, R4, P1 ;  /* 0x0000000d1b047225 */ /* 0x000fd000008e0404 */
.L_x_198:
[----:B------:R-:W-:Y:S02]  /*8620*/  SHF.R.U64 R25, R4, R25, R5 ;  /* 0x0000001904197219 */ /* 0x000fe40000001205 */
[----:B------:R-:W-:Y:S02]  /*8630*/  LOP3.LUT R23, R23, R8, RZ, 0xc0, !PT ;  /* 0x0000000817177212 */ /* 0x000fe400078ec0ff */
[----:B------:R-:W-:Y:S02]  /*8640*/  IADD3 R4, -R25, RZ, RZ ;  /* 0x000000ff19047210 */ /* 0x000fe40007ffe1ff */
[----:B------:R-:W-:Y:S01]  /*8650*/  LOP3.LUT R22, R22, R3, RZ, 0xc0, !PT ;  /* 0x0000000316167212 */ /* 0x000fe200078ec0ff */
[----:B------:R-:W-:Y:S01]  /*8660*/  IMAD R23, R0, R25, R23 ;  /* 0x0000001900177224 */ /* 0x000fe200078e0217 */
[----:B------:R-:W-:Y:S01]  /*8670*/  MOV R6, R14 ;  /* 0x0000000e00067202 */ /* 0x000fe20000000f00 */
[----:B----4-:R-:W-:Y:S02]  /*8680*/  IMAD R21, R4, R21, R24 ;  /* 0x0000001504157224 */ /* 0x010fe400078e0218 */
[----:B---3--:R-:W-:-:S02]  /*8690*/  IMAD R15, R23, R20, R15 ;  /* 0x00000014170f7224 */ /* 0x008fc400078e020f */
[----:B-1----:R-:W-:Y:S02]  /*86a0*/  IMAD R18, R21, R18, R22 ;  /* 0x0000001215127224 */ /* 0x002fe400078e0216 */
[----:B------:R-:W-:-:S03]  /*86b0*/  IMAD.MOV.U32 R4, RZ, RZ, 0x1 ;  /* 0x00000001ff047424 */ /* 0x000fc600078e00ff */
[----:B------:R-:W-:Y:S02]  /*86c0*/  SEL R7, R18, R15, !P2 ;  /* 0x0000000f12077207 */ /* 0x000fe40005000000 */
[----:B------:R-:W-:-:S07]  /*86d0*/  SEL R13, R15, R18, !P2 ;  /* 0x000000120f0d7207 */ /* 0x000fce0005000000 */
.L_x_196:
[----:B------:R-:W-:-:S13]  /*86e0*/  LOP3.LUT P0, RZ, R4, 0xff, RZ, 0xc0, !PT ;  /* 0x000000ff04ff7812 */ /* 0x000fda000780c0ff */
[----:B------:R-:W-:Y:S05]  /*86f0*/  @P0 BRA `(.L_x_199) ;  /* 0xffffffe800e40947 */ /* 0x000fea000383ffff */
.L_x_143:
[----:B------:R-:W-:-:S13]  /*8700*/  ELECT P0, URZ, PT ;  /* 0x00000000003f782f */ /* 0x000fda0003800000 */
[----:B------:R-:W-:Y:S05]  /*8710*/  @!P0 BRA `(.L_x_10) ;  /* 0x0000001000548947 */ /* 0x000fea0003800000 */
[----:B------:R-:W-:-:S04]  /*8720*/  LOP3.LUT R19, R19, 0x2, RZ, 0xfc, !PT ;  /* 0x0000000213137812 */ /* 0x000fc800078efcff */
[----:B------:R-:W-:-:S13]  /*8730*/  ISETP.NE.AND P1, PT, R19, 0x3, PT ;  /* 0x000000031300780c */ /* 0x000fda0003f25270 */
[----:B------:R-:W-:Y:S05]  /*8740*/  @!P1 BRA `(.L_x_200) ;  /* 0x0000000000049947 */ /* 0x000fea0003800000 */
[----:B------:R-:W-:Y:S01]  /*8750*/  BPT.TRAP 0x1 ;  /* 0x000000040000795c */ /* 0x000fe20000300000 */
.L_x_200:
[----:B-1----:R-:W-:Y:S01]  /*8760*/  IMAD.U32 R3, RZ, RZ, UR37 ;  /* 0x00000025ff037e24 */ /* 0x002fe2000f8e00ff */
[----:B------:R-:W-:Y:S02]  /*8770*/  MOV R0, 0x400 ;  /* 0x0000040000007802 */ /* 0x000fe40000000f00 */
[----:B------:R-:W-:Y:S02]  /*8780*/  MOV R2, 0x1 ;  /* 0x0000000100027802 */ /* 0x000fe40000000f00 */
[----:B------:R-:W-:Y:S02]  /*8790*/  LEA R0, R3, R0, 0x18 ;  /* 0x0000000003007211 */ /* 0x000fe400078ec0ff */
[----:B------:R-:W-:-:S04]  /*87a0*/  SHF.L.U32 R3, R2, 0x1f, RZ ;  /* 0x0000001f02037819 */ /* 0x000fc800000006ff */
[----:B------:R-:W1:Y:S02]  /*87b0*/  SYNCS.PHASECHK.TRANS64.TRYWAIT P0, [R0+URZ+0x60], R3 ;  /* 0x00006003000075a7 */ /* 0x000e64000800017f */
[----:B-1----:R-:W-:Y:S05]  /*87c0*/  @!P0 BRA `(.L_x_201) ;  /* 0x0000001400d88947 */ /* 0x002fea0003800000 */
.L_x_243:
[----:B------:R-:W-:Y:S05]  /*87d0*/  @!P1 BRA `(.L_x_202) ;  /* 0x0000000000049947 */ /* 0x000fea0003800000 */
[----:B------:R-:W-:Y:S01]  /*87e0*/  BPT.TRAP 0x1 ;  /* 0x000000040000795c */ /* 0x000fe20000300000 */
.L_x_202:
[----:B------:R-:W1:Y:S02]  /*87f0*/  SYNCS.PHASECHK.TRANS64.TRYWAIT P0, [R0+URZ+0x68], R3 ;  /* 0x00006803000075a7 */ /* 0x000e64000800017f */
[----:B-1----:R-:W-:Y:S05]  /*8800*/  @!P0 BRA `(.L_x_203) ;  /* 0x0000001400dc8947 */ /* 0x002fea0003800000 */
.L_x_244:
[----:B------:R-:W-:Y:S05]  /*8810*/  @!P1 BRA `(.L_x_204) ;  /* 0x0000000000049947 */ /* 0x000fea0003800000 */
[----:B------:R-:W-:Y:S01]  /*8820*/  BPT.TRAP 0x1 ;  /* 0x000000040000795c */ /* 0x000fe20000300000 */
.L_x_204:
[----:B------:R-:W1:Y:S02]  /*8830*/  SYNCS.PHASECHK.TRANS64.TRYWAIT P0, [R0+URZ+0x70], R3 ;  /* 0x00007003000075a7 */ /* 0x000e64000800017f */
[----:B-1----:R-:W-:Y:S05]  /*8840*/  @!P0 BRA `(.L_x_205) ;  /* 0x0000001400e08947 */ /* 0x002fea0003800000 */
.L_x_245:
[----:B------:R-:W-:Y:S05]  /*8850*/  @!P1 BRA `(.L_x_206) ;  /* 0x0000000000049947 */ /* 0x000fea0003800000 */
[----:B------:R-:W-:Y:S01]  /*8860*/  BPT.TRAP 0x1 ;  /* 0x000000040000795c */ /* 0x000fe20000300000 */
.L_x_206:
[----:B------:R-:W-:-:S05]  /*8870*/  IMAD.MOV.U32 R3, RZ, RZ, 0x1 ;  /* 0x00000001ff037424 */ /* 0x000fca00078e00ff */
[----:B------:R-:W-:-:S07]  /*8880*/  SHF.L.U32 R3, R3, 0x1f, RZ ;  /* 0x0000001f03037819 */ /* 0x000fce00000006ff */
.L_x_207:
[----:B------:R1:W1:Y:S02]  /*8890*/  SYNCS.PHASECHK.TRANS64.TRYWAIT P0, [R0+URZ+0x78], R3 ;  /* 0x00007803000075a7 */ /* 0x000264000800017f */
[----:B-1----:R-:W-:Y:S05]  /*88a0*/  @!P0 NANOSLEEP.SYNCS 0x989680 ;  /* 0x009896800000895d */ /* 0x002fea0003900000 */
[----:B------:R-:W1:Y:S02]  /*88b0*/  @!P0 SYNCS.PHASECHK.TRANS64 P0, [R0+URZ+0x78], R3 ;  /* 0x00007803000085a7 */ /* 0x000e64000800007f */
[----:B-1----:R-:W-:Y:S05]  /*88c0*/  @P0 BRA `(.L_x_10) ;  /* 0x0000000c00e80947 */ /* 0x002fea0003800000 */
[----:B------:R-:W-:Y:S05]  /*88d0*/  BRA `(.L_x_207) ;  /* 0xfffffffc00ec7947 */ /* 0x000fea000383ffff */
.L_x_138:
[----:B------:R-:W-:Y:S01]  /*88e0*/  LOP3.LUT P0, RZ, R10, 0xff, RZ, 0xc0, !PT ;  /* 0x000000ff0aff7812 */ /* 0x000fe2000780c0ff */
[----:B------:R-:W-:Y:S01]  /*88f0*/  IMAD.MOV.U32 R0, RZ, RZ, RZ ;  /* 0x000000ffff007224 */ /* 0x000fe200078e00ff */
[----:B------:R-:W-:-:S11]  /*8900*/  MOV R3, 0x1 ;  /* 0x0000000100037802 */ /* 0x000fd60000000f00 */
[----:B------:R-:W-:Y:S05]  /*8910*/  @!P0 BRA `(.L_x_208) ;  /* 0x0000000c00208947 */ /* 0x000fea0003800000 */
[----:B------:R-:W1:Y:S01]  /*8920*/  LDC R0, c[0x0][0x28c] ;  /* 0x0000a300ff007b82 */ /* 0x000e620000000800 */
[C---:B------:R-:W-:Y:S01]  /*8930*/  LOP3.LUT P2, RZ, R18.reuse, 0x7f, RZ, 0xc0, !PT ;  /* 0x0000007f12ff7812 */ /* 0x040fe2000784c0ff */
[----:B------:R-:W-:Y:S01]  /*8940*/  ULDC UR5, c[0x0][0x900] ;  /* 0x0002400000057ab9 */ /* 0x000fe20000000800 */
[----:B------:R-:W-:Y:S01]  /*8950*/  LOP3.LUT P0, RZ, R18, 0x1f, RZ, 0xc0, !PT ;  /* 0x0000001f12ff7812 */ /* 0x000fe2000780c0ff */
[----:B------:R-:W-:Y:S01]  /*8960*/  UMOV UR6, 0xffffffff ;  /* 0xffffffff00067882 */ /* 0x000fe20000000000 */
[----:B------:R-:W-:Y:S01]  /*8970*/  BSSY B0, `(.L_x_208) ;  /* 0x00000c2000007945 */ /* 0x000fe20003800000 */
[----:B------:R-:W-:Y:S01]  /*8980*/  USHF.L.U32 UR6, UR6, UR5, URZ ;  /* 0x0000000506067299 */ /* 0x000fe2000800063f */
[----:B------:R-:W-:Y:S01]  /*8990*/  IMAD.MOV.U32 R10, RZ, RZ, 0x1 ;  /* 0x00000001ff0a7424 */ /* 0x000fe200078e00ff */
[----:B------:R-:W-:Y:S01]  /*89a0*/  LOP3.LUT R18, R22, 0x2, RZ, 0xfc, !PT ;  /* 0x0000000216127812 */ /* 0x000fe200078efcff */
[----:B------:R-:W-:Y:S01]  /*89b0*/  ULDC UR4, c[0x0][0x8a8] ;  /* 0x00022a0000047ab9 */ /* 0x000fe20000000800 */
[----:B------:R-:W-:Y:S01]  /*89c0*/  PLOP3.LUT P0, PT, P0, P2, PT, 0x8a, 0x0 ;  /* 0x000000000000781c */ /* 0x000fe20000705172 */
[----:B------:R-:W-:Y:S01]  /*89d0*/  UMOV UR7, 0x1 ;  /* 0x0000000100077882 */ /* 0x000fe20000000000 */
[----:B------:R-:W-:-:S02]  /*89e0*/  UIADD3 UR15, UR4, -0x1, URZ ;  /* 0xffffffff040f7890 */ /* 0x000fc4000fffe03f */
[----:B------:R-:W-:Y:S02]  /*89f0*/  USHF.L.U32 UR17, UR7, UR5, URZ ;  /* 0x0000000507117299 */ /* 0x000fe4000800063f */
[----:B------:R-:W-:Y:S01]  /*8a00*/  ULOP3.LUT UR16, URZ, UR6, URZ, 0x33, !UPT ;  /* 0x000000063f107292 */ /* 0x000fe2000f8e333f */
[----:B------:R-:W-:Y:S01]  /*8a10*/  ULDC.64 UR20, c[0x0][0x198] ;  /* 0x0000660000147ab9 */ /* 0x000fe20000000a00 */
[----:B-1----:R-:W-:-:S04]  /*8a20*/  IADD3 R0, R0, 0x3f, RZ ;  /* 0x0000003f00007810 */ /* 0x002fc80007ffe0ff */
[----:B------:R-:W-:-:S04]  /*8a30*/  SHF.R.S32.HI R3, RZ, 0x1f, R0 ;  /* 0x0000001fff037819 */ /* 0x000fc80000011400 */
[----:B------:R-:W-:Y:S01]  /*8a40*/  LEA.HI R3, R3, R0, RZ, 0x6 ;  /* 0x0000000003037211 */ /* 0x000fe200078f30ff */
[----:B------:R-:W-:-:S03]  /*8a50*/  IMAD.MOV.U32 R0, RZ, RZ, RZ ;  /* 0x000000ffff007224 */ /* 0x000fc600078e00ff */
[----:B------:R-:W-:Y:S02]  /*8a60*/  SHF.R.S32.HI R11, RZ, 0x6, R3 ;  /* 0x00000006ff0b7819 */ /* 0x000fe40000011403 */
[----:B------:R-:W-:Y:S02]  /*8a70*/  MOV R3, 0x1 ;  /* 0x0000000100037802 */ /* 0x000fe40000000f00 */
[----:B------:R-:W-:-:S07]  /*8a80*/  IADD3 R12, R11, 0x1, RZ ;  /* 0x000000010b0c7810 */ /* 0x000fce0007ffe0ff */
.L_x_220:
[----:B------:R-:W-:-:S03]  /*8a90*/  UMOV UR4, 0xffffffff ;  /* 0xffffffff00047882 */ /* 0x000fc60000000000 */
[----:B------:R-:W-:Y:S05]  /*8aa0*/  BRA.DIV UR4, `(.L_x_209) ;  /* 0x00000016045c7947 */ /* 0x000fea000b800000 */
[----:B------:R-:W-:-:S13]  /*8ab0*/  ELECT P6, URZ, PT ;  /* 0x00000000003f782f */ /* 0x000fda00038c0000 */
.L_x_248:
[----:B------:R-:W1:Y:S01]  /*8ac0*/  LDC R4, c[0x0][0x28c] ;  /* 0x0000a300ff047b82 */ /* 0x000e620000000800 */
[----:B------:R-:W-:Y:S01]  /*8ad0*/  BSSY B1, `(.L_x_210) ;  /* 0x0000037000017945 */ /* 0x000fe20003800000 */
[----:B-1----:R-:W-:-:S13]  /*8ae0*/  ISETP.LT.OR P6, PT, R4, 0x1, !P6 ;  /* 0x000000010400780c */ /* 0x002fda00077c1670 */
[----:B------:R-:W-:Y:S05]  /*8af0*/  @P6 BRA `(.L_x_211) ;  /* 0x0000000000d06947 */ /* 0x000fea0003800000 */
[----:B------:R-:W-:Y:S01]  /*8b00*/  IMAD.SHL.U32 R14, R7, 0x100, RZ ;  /* 0x00000100070e7824 */ /* 0x000fe200078e00ff */
[----:B------:R-:W-:Y:S01]  /*8b10*/  SHF.L.U32 R13, R13, 0x7, RZ ;  /* 0x000000070d0d7819 */ /* 0x000fe200000006ff */
[----:B------:R-:W-:Y:S01]  /*8b20*/  IMAD.MOV.U32 R19, RZ, RZ, RZ ;  /* 0x000000ffff137224 */ /* 0x000fe200078e00ff */
[----:B------:R-:W-:Y:S01]  /*8b30*/  MOV R4, R12 ;  /* 0x0000000c00047202 */ /* 0x000fe20000000f00 */
[----:B------:R-:W-:Y:S01]  /*8b40*/  IMAD.MOV.U32 R5, RZ, RZ, R3 ;  /* 0x000000ffff057224 */ /* 0x000fe200078e0003 */
[----:B------:R-:W-:-:S07]  /*8b50*/  MOV R7, R0 ;  /* 0x0000000000077202 */ /* 0x000fce0000000f00 */
.L_x_215:
[----:B------:R-:W1:Y:S01]  /*8b60*/  S2R R9, SR_CgaCtaId ;  /* 0x0000000000097919 */ /* 0x000e620000008800 */
[----:B------:R-:W-:-:S04]  /*8b70*/  MOV R8, 0x400 ;  /* 0x0000040000087802 */ /* 0x000fc80000000f00 */
[----:B-1----:R-:W-:Y:S02]  /*8b80*/  LEA R20, R9, R8, 0x18 ;  /* 0x0000000809147211 */ /* 0x002fe400078ec0ff */
[----:B------:R-:W-:Y:S01]  /*8b90*/  SHF.L.U32 R8, R5, 0x1f, RZ ;  /* 0x0000001f05087819 */ /* 0x000fe200000006ff */
[----:B------:R-:W1:Y:S02]  /*8ba0*/  @!P2 LDC R9, c[0x0][0x500] ;  /* 0x00014000ff09ab82 */ /* 0x000e640000000800 */
[----:B------:R-:W-:-:S04]  /*8bb0*/  IMAD R15, R7, 0x8, R20 ;  /* 0x00000008070f7824 */ /* 0x000fc800078e0214 */
[----:B------:R-:W2:Y:S02]  /*8bc0*/  SYNCS.PHASECHK.TRANS64.TRYWAIT P1, [R15+URZ+0x20], R8 ;  /* 0x000020080f0075a7 */ /* 0x000ea4000802017f */
[----:B--2---:R-:W-:Y:S05]  /*8bd0*/  @!P1 BRA `(.L_x_212) ;  /* 0x0000001400309947 */ /* 0x004fea0003800000 */
.L_x_249:
[----:B--2---:R-:W-:Y:S01]  /*8be0*/  PRMT R8, R18, 0x9910, RZ ;  /* 0x0000991012087816 */ /* 0x004fe200000000ff */
[----:B-1----:R1:W-:Y:S03]  /*8bf0*/  @!P2 SYNCS.ARRIVE.TRANS64 RZ, [R15+URZ], R9 ;  /* 0x000000090fffa9a7 */ /* 0x0023e6000800003f */
[----:B------:R-:W-:-:S13]  /*8c00*/  ISETP.NE.AND P1, PT, R8, 0x2, PT ;  /* 0x000000020800780c */ /* 0x000fda0003f25270 */
[----:B-1----:R-:W-:Y:S05]  /*8c10*/  @P1 BRA `(.L_x_213) ;  /* 0x0000000000041947 */ /* 0x002fea0003800000 */
[----:B------:R-:W-:Y:S01]  /*8c20*/  BPT.TRAP 0x1 ;  /* 0x000000040000795c */ /* 0x000fe20000300000 */
.L_x_213:
[----:B------:R-:W-:Y:S05]  /*8c30*/  @P0 BRA `(.L_x_214) ;  /* 0x0000000000040947 */ /* 0x000fea0003800000 */
[----:B------:R-:W-:Y:S01]  /*8c40*/  BPT.TRAP 0x1 ;  /* 0x000000040000795c */ /* 0x000fe20000300000 */
.L_x_214:
[C---:B------:R-:W-:Y:S01]  /*8c50*/  LEA R8, R7.reuse, R20, 0xe ;  /* 0x0000001407087211 */ /* 0x040fe200078e70ff */
[----:B------:R-:W-:Y:S01]  /*8c60*/  IMAD R20, R7, 0x8000, R20 ;  /* 0x0000800007147824 */ /* 0x000fe200078e0214 */
[----:B------:R-:W-:Y:S01]  /*8c70*/  R2UR UR9, R15 ;  /* 0x000000000f0972ca */ /* 0x000fe200000e0000 */
[----:B------:R-:W-:Y:S01]  /*8c80*/  VIADD R4, R4, 0xffffffff ;  /* 0xffffffff04047836 */ /* 0x000fe20000000000 */
[----:B------:R-:W-:Y:S01]  /*8c90*/  R2UR UR5, R8 ;  /* 0x00000000080572ca */ /* 0x000fe200000e0000 */
[----:B------:R-:W-:Y:S01]  /*8ca0*/  UIADD3 UR4, UP0, UR20, 0xf0, URZ ;  /* 0x000000f014047890 */ /* 0x000fe2000ff1e03f */
[----:B------:R-:W-:Y:S01]  /*8cb0*/  R2UR UR8, R20 ;  /* 0x00000000140872ca */ /* 0x000fe200000e0000 */
[----:B------:R-:W-:Y:S01]  /*8cc0*/  UIADD3 UR22, UP1, UR20, 0x1f0, URZ ;  /* 0x000001f014167890 */ /* 0x000fe2000ff3e03f */
[----:B------:R-:W-:Y:S01]  /*8cd0*/  R2UR UR11, R13 ;  /* 0x000000000d0b72ca */ /* 0x000fe200000e0000 */
[----:B------:R-:W-:Y:S01]  /*8ce0*/  UMOV UR6, 0x0 ;  /* 0x0000000000067882 */ /* 0x000fe20000000000 */
[----:B------:R-:W-:Y:S01]  /*8cf0*/  R2UR UR10, R19 ;  /* 0x00000000130a72ca */ /* 0x000fe200000e0000 */
[----:B------:R-:W-:Y:S01]  /*8d00*/  UIADD3.X UR23, URZ, UR21, URZ, UP1, !UPT ;  /* 0x000000153f177290 */ /* 0x000fe20008ffe43f */
[----:B------:R-:W-:Y:S01]  /*8d10*/  R2UR UR12, R6 ;  /* 0x00000000060c72ca */ /* 0x000fe200000e0000 */
[----:B------:R-:W-:Y:S01]  /*8d20*/  UMOV UR7, 0x10000000 ;  /* 0x1000000000077882 */ /* 0x000fe20000000000 */
[----:B------:R-:W-:-:S02]  /*8d30*/  R2UR UR18, R14 ;  /* 0x000000000e1272ca */ /* 0x000fc400000e0000 */
[----:B------:R-:W-:Y:S01]  /*8d40*/  ISETP.GT.AND P3, PT, R4, 0x1, PT ;  /* 0x000000010400780c */ /* 0x000fe20003f64270 */
[----:B------:R-:W-:Y:S01]  /*8d50*/  UIADD3 UR13, UR5, 0x8400, URZ ;  /* 0x00008400050d7890 */ /* 0x000fe2000fffe03f */
[----:B------:R-:W-:Y:S01]  /*8d60*/  IADD3 R7, R7, 0x1, RZ ;  /* 0x0000000107077810 */ /* 0x000fe20007ffe0ff */
[----:B------:R-:W-:Y:S01]  /*8d70*/  UIADD3.X UR5, URZ, UR21, URZ, UP0, !UPT ;  /* 0x000000153f057290 */ /* 0x000fe200087fe43f */
[----:B------:R-:W-:Y:S01]  /*8d80*/  IADD3 R19, R19, 0x40, RZ ;  /* 0x0000004013137810 */ /* 0x000fe20007ffe0ff */
[----:B------:R-:W-:Y:S01]  /*8d90*/  UIADD3 UR14, UR8, 0x18400, URZ ;  /* 0x00018400080e7890 */ /* 0x000fe2000fffe03f */
[----:B------:R-:W-:Y:S02]  /*8da0*/  ISETP.NE.AND P1, PT, R7, 0x4, PT ;  /* 0x000000040700780c */ /* 0x000fe40003f25270 */
[----:B------:R-:W-:Y:S02]  /*8db0*/  UMOV UR8, UR13 ;  /* 0x0000000d00087c82 */ /* 0x000fe40008000000 */
[----:B------:R-:W-:-:S02]  /*8dc0*/  SEL R8, RZ, 0x1, P1 ;  /* 0x00000001ff087807 */ /* 0x000fc40000800000 */
[----:B------:R1:W-:Y:S01]  /*8dd0*/  UTMALDG.3D [UR8], [UR4], desc[UR6] ;  /* 0x00000608040075b4 */ /* 0x0003e20008011000 */
[----:B------:R-:W-:Y:S02]  /*8de0*/  SEL R7, R7, RZ, P1 ;  /* 0x000000ff07077207 */ /* 0x000fe40000800000 */
[----:B------:R-:W-:Y:S01]  /*8df0*/  LOP3.LUT R5, R5, R8, RZ, 0x3c, !PT ;  /* 0x0000000805057212 */ /* 0x000fe200078e3cff */
[----:B-1----:R-:W-:Y:S01]  /*8e00*/  UMOV UR8, UR14 ;  /* 0x0000000e00087c82 */ /* 0x002fe20008000000 */
[----:B------:R-:W-:Y:S02]  /*8e10*/  UMOV UR11, UR18 ;  /* 0x00000012000b7c82 */ /* 0x000fe40008000000 */
[----:B------:R1:W-:Y:S02]  /*8e20*/  UTMALDG.3D [UR8], [UR22], desc[UR6] ;  /* 0x00000608160075b4 */ /* 0x0003e40008011000 */
[----:B-1----:R-:W-:Y:S05]  /*8e30*/  @P3 BRA `(.L_x_215) ;  /* 0xfffffffc00483947 */ /* 0x002fea000383ffff */
.L_x_211:
[----:B------:R-:W-:Y:S05]  /*8e40*/  BSYNC B1 ;  /* 0x0000000000017941 */ /* 0x000fea0003800000 */
.L_x_210:
[----:B------:R-:W-:Y:S01]  /*8e50*/  LOP3.LUT P3, RZ, R10, 0xff, RZ, 0xc0, !PT ;  /* 0x000000ff0aff7812 */ /* 0x000fe2000786c0ff */
[----:B------:R-:W-:Y:S01]  /*8e60*/  IMAD.IADD R0, R11, 0x1, R0 ;  /* 0x000000010b007824 */ /* 0x000fe200078e0200 */
[----:B------:R-:W-:Y:S01]  /*8e70*/  IADD3 R16, P4, R16, UR46, RZ ;  /* 0x0000002e10107c10 */ /* 0x000fe2000ff9e0ff */
[----:B------:R-:W-:Y:S01]  /*8e80*/  ULDC.64 UR4, c[0x0][0x8f8] ;  /* 0x00023e0000047ab9 */ /* 0x000fe20000000a00 */
[----:B------:R-:W-:Y:S01]  /*8e90*/  BSSY B1, `(.L_x_216) ;  /* 0x000006d000017945 */ /* 0x000fe20003800000 */
[----:B------:R-:W-:Y:S01]  /*8ea0*/  MOV R13, 0xffffffff ;  /* 0xffffffff000d7802 */ /* 0x000fe20000000f00 */
[----:B------:R-:W-:Y:S01]  /*8eb0*/  IMAD.MOV.U32 R7, RZ, RZ, -0x1 ;  /* 0xffffffffff077424 */ /* 0x000fe200078e00ff */
[----:B------:R-:W-:Y:S02]  /*8ec0*/  SHF.R.U32.HI R4, RZ, 0x2, R0 ;  /* 0x00000002ff047819 */ /* 0x000fe40000011600 */
[----:B------:R-:W-:Y:S02]  /*8ed0*/  ISETP.GT.U32.AND P1, PT, R0, 0x3, PT ;  /* 0x000000030000780c */ /* 0x000fe40003f24070 */
[----:B------:R-:W-:-:S02]  /*8ee0*/  LOP3.LUT R4, R4, 0x1, RZ, 0xc0, !PT ;  /* 0x0000000104047812 */ /* 0x000fc400078ec0ff */
[----:B------:R-:W1:Y:S01]  /*8ef0*/  @P3 S2R R6, SR_CgaCtaId ;  /* 0x0000000000063919 */ /* 0x000e620000008800 */
[----:B------:R-:W-:Y:S02]  /*8f00*/  @P3 MOV R5, 0x400 ;  /* 0x0000040000053802 */ /* 0x000fe40000000f00 */
[----:B------:R-:W-:Y:S02]  /*8f10*/  ISETP.LT.U32.AND P1, PT, R11, 0x4, P1 ;  /* 0x000000040b00780c */ /* 0x000fe40000f21070 */
[----:B------:R-:W-:Y:S02]  /*8f20*/  IADD3.X R17, R17, UR38, RZ, P4, !PT ;  /* 0x0000002611117c10 */ /* 0x000fe4000a7fe4ff */
[----:B------:R-:W-:Y:S02]  /*8f30*/  ISETP.GE.U32.AND P4, PT, R16, UR4, PT ;  /* 0x0000000410007c0c */ /* 0x000fe4000bf86070 */
[----:B------:R-:W-:Y:S02]  /*8f40*/  LOP3.LUT R0, R0, 0x3, RZ, 0xc0, !PT ;  /* 0x0000000300007812 */ /* 0x000fe400078ec0ff */
[----:B------:R-:W-:-:S02]  /*8f50*/  PRMT R10, RZ, 0x7610, R10 ;  /* 0x00007610ff0a7816 */ /* 0x000fc4000000000a */
[----:B-1----:R-:W-:Y:S02]  /*8f60*/  @P3 LEA R5, R6, R5, 0x18 ;  /* 0x0000000506053211 */ /* 0x002fe400078ec0ff */
[----:B------:R-:W-:Y:S02]  /*8f70*/  MOV R6, 0xffffffff ;  /* 0xffffffff00067802 */ /* 0x000fe40000000f00 */
[----:B------:R1:W-:Y:S01]  /*8f80*/  @P3 SYNCS.ARRIVE.TRANS64.A1T0 RZ, [R5+URZ+0x88], RZ ;  /* 0x000088ff05ff39a7 */ /* 0x0003e2000810003f */
[----:B------:R-:W-:Y:S02]  /*8f90*/  ISETP.NE.U32.AND P3, PT, R4, 0x1, PT ;  /* 0x000000010400780c */ /* 0x000fe40003f65070 */
[----:B------:R-:W-:Y:S02]  /*8fa0*/  SEL R4, RZ, 0x1, !P1 ;  /* 0x00000001ff047807 */ /* 0x000fe40004800000 */
[----:B------:R-:W-:Y:S02]  /*8fb0*/  ISETP.GE.U32.AND.EX P1, PT, R17, UR5, PT, P4 ;  /* 0x0000000511007c0c */ /* 0x000fe4000bf26140 */
[----:B------:R-:W-:-:S04]  /*8fc0*/  ISETP.GT.U32.AND P3, PT, R11, 0x3, !P3 ;  /* 0x000000030b00780c */ /* 0x000fc80005f64070 */
[----:B-1----:R-:W-:-:S04]  /*8fd0*/  SEL R5, RZ, 0x1, !P3 ;  /* 0x00000001ff057807 */ /* 0x002fc80005800000 */
[--C-:B------:R-:W-:Y:S02]  /*8fe0*/  LOP3.LUT R3, R5, R3, R4.reuse, 0x96, !PT ;  /* 0x0000000305037212 */ /* 0x100fe400078e9604 */
[----:B------:R-:W-:Y:S01]  /*8ff0*/  PRMT R4, RZ, 0x7610, R4 ;  /* 0x00007610ff047816 */ /* 0x000fe20000000004 */
[----:B------:R-:W-:Y:S06]  /*9000*/  @P1 BRA `(.L_x_217) ;  /* 0x0000000400541947 */ /* 0x000fec0003800000 */
[----:B------:R-:W-:Y:S01]  /*9010*/  ULDC.64 UR4, c[0x0][0x8d0] ;  /* 0x0002340000047ab9 */ /* 0x000fe20000000a00 */
[----:B------:R-:W1:Y:S01]  /*9020*/  S2R R14, SR_CTAID.X ;  /* 0x00000000000e7919 */ /* 0x000e620000002500 */
[----:B------:R-:W-:Y:S01]  /*9030*/  ISETP.NE.U32.AND P1, PT, RZ, UR4, PT ;  /* 0x00000004ff007c0c */ /* 0x000fe2000bf25070 */
[----:B------:R-:W-:Y:S01]  /*9040*/  ULDC UR7, c[0x0][0x8d8] ;  /* 0x0002360000077ab9 */ /* 0x000fe20000000800 */
[----:B------:R-:W-:Y:S01]  /*9050*/  IMAD.MOV.U32 R4, RZ, RZ, R16 ;  /* 0x000000ffff047224 */ /* 0x000fe200078e0010 */
[----:B------:R-:W2:Y:S01]  /*9060*/  S2R R13, SR_CTAID.Y ;  /* 0x00000000000d7919 */ /* 0x000ea20000002600 */
[----:B------:R-:W-:Y:S02]  /*9070*/  ISETP.NE.AND.EX P1, PT, RZ, UR5, PT, P1 ;  /* 0x00000005ff007c0c */ /* 0x000fe4000bf25310 */
[----:B------:R-:W-:-:S11]  /*9080*/  MOV R5, R17 ;  /* 0x0000001100057202 */ /* 0x000fd60000000f00 */
[----:B------:R-:W-:Y:S05]  /*9090*/  @!P1 BRA `(.L_x_218) ;  /* 0x0000000000289947 */ /* 0x000fea0003800000 */
[----:B------:R-:W-:Y:S02]  /*90a0*/  ULDC UR6, c[0x0][0x8dc] ;  /* 0x0002370000067ab9 */ /* 0x000fe40000000800 */
[----:B------:R-:W-:-:S05]  /*90b0*/  IADD3 R9, P1, R16, UR6, RZ ;  /* 0x0000000610097c10 */ /* 0x000fca000ff3e0ff */
[----:B------:R-:W-:-:S04]  /*90c0*/  IMAD.X R15, RZ, RZ, R17, P1 ;  /* 0x000000ffff0f7224 */ /* 0x000fc800008e0611 */
[----:B------:R-:W-:-:S04]  /*90d0*/  IMAD.WIDE.U32 R6, R15, UR4, RZ ;  /* 0x000000040f067c25 */ /* 0x000fc8000f8e00ff */
[----:B------:R-:W-:-:S04]  /*90e0*/  IMAD.WIDE.U32 R6, P1, R9, UR5, R6 ;  /* 0x0000000509067c25 */ /* 0x000fc8000f820006 */
[----:B------:R-:W-:Y:S01]  /*90f0*/  IMAD.WIDE.U32 R8, R9, UR4, RZ ;  /* 0x0000000409087c25 */ /* 0x000fe2000f8e00ff */
[----:B------:R-:W-:-:S03]  /*9100*/  IADD3.X R5, RZ, RZ, RZ, P1, !PT ;  /* 0x000000ffff057210 */ /* 0x000fc60000ffe4ff */
[----:B------:R-:W-:Y:S01]  /*9110*/  IMAD.MOV.U32 R4, RZ, RZ, R7 ;  /* 0x000000ffff047224 */ /* 0x000fe200078e0007 */
[----:B------:R-:W-:-:S05]  /*9120*/  IADD3 RZ, P1, R9, R6, RZ ;  /* 0x0000000609ff7210 */ /* 0x000fca0007f3e0ff */
[----:B------:R-:W-:-:S08]  /*9130*/  IMAD.WIDE.U32.X R4, R15, UR5, R4, P1 ;  /* 0x000000050f047c25 */ /* 0x000fd000088e0404 */
.L_x_218:
[--C-:B------:R-:W-:Y:S01]  /*9140*/  SHF.R.U64 R8, R4, UR7, R5.reuse ;  /* 0x0000000704087c19 */ /* 0x100fe20008001205 */
[----:B------:R-:W-:Y:S01]  /*9150*/  ULDC.64 UR4, c[0x0][0x8c8] ;  /* 0x0002320000047ab9 */ /* 0x000fe20000000a00 */
[----:B------:R-:W-:Y:S01]  /*9160*/  SHF.R.U32.HI R4, RZ, UR7, R5 ;  /* 0x00000007ff047c19 */ /* 0x000fe20008011605 */
[----:B------:R-:W3:Y:S01]  /*9170*/  LDC R25, c[0x0][0x144] ;  /* 0x00005100ff197b82 */ /* 0x000ee20000000800 */
[----:B------:R-:W-:Y:S01]  /*9180*/  IADD3 R7, P1, RZ, -R8, RZ ;  /* 0x80000008ff077210 */ /* 0x000fe20007f3e0ff */
[----:B------:R-:W-:Y:S01]  /*9190*/  ULDC.64 UR8, c[0x0][0x8e8] ;  /* 0x00023a0000087ab9 */ /* 0x000fe20000000a00 */
[----:B-1----:R-:W-:Y:S01]  /*91a0*/  I2FP.F32.U32 R9, R14 ;  /* 0x0000000e00097245 */ /* 0x002fe20000201000 */
[----:B------:R-:W-:Y:S01]  /*91b0*/  ULDC UR6, c[0x0][0x8b0] ;  /* 0x00022c0000067ab9 */ /* 0x000fe20000000800 */
[----:B------:R-:W-:Y:S02]  /*91c0*/  IADD3.X R4, RZ, ~R4, RZ, P1, !PT ;  /* 0x80000004ff047210 */ /* 0x000fe40000ffe4ff */
[----:B------:R-:W-:Y:S01]  /*91d0*/  ISETP.NE.U32.AND P1, PT, RZ, UR8, PT ;  /* 0x00000008ff007c0c */ /* 0x000fe2000bf25070 */
[----:B------:R-:W1:Y:S02]  /*91e0*/  LDC R20, c[0x0][0x148] ;  /* 0x00005200ff147b82 */ /* 0x000e640000000800 */
[----:B------:R-:W-:Y:S01]  /*91f0*/  IMAD R6, R4, UR4, RZ ;  /* 0x0000000404067c24 */ /* 0x000fe2000f8e02ff */
[----:B------:R-:W-:Y:S01]  /*9200*/  ISETP.NE.AND.EX P1, PT, RZ, UR9, PT, P1 ;  /* 0x00000009ff007c0c */ /* 0x000fe2000bf25310 */
[----:B------:R-:W-:Y:S01]  /*9210*/  IMAD.WIDE.U32 R4, R7, UR4, R16 ;  /* 0x0000000407047c25 */ /* 0x000fe2000f8e0010 */
[----:B------:R-:W-:-:S03]  /*9220*/  ULDC UR4, c[0x0][0x150] ;  /* 0x0000540000047ab9 */ /* 0x000fc60000000800 */
[----:B------:R-:W-:Y:S02]  /*9230*/  IMAD R7, R7, UR5, R6 ;  /* 0x0000000507077c24 */ /* 0x000fe4000f8e0206 */
[----:B------:R-:W-:Y:S01]  /*9240*/  FMUL R6, R9, UR4 ;  /* 0x0000000409067c20 */ /* 0x000fe20008400000 */
[----:B------:R-:W-:Y:S01]  /*9250*/  ULDC UR4, c[0x0][0x8c0] ;  /* 0x0002300000047ab9 */ /* 0x000fe20000000800 */
[----:B------:R-:W-:Y:S01]  /*9260*/  ULDC UR5, c[0x0][0x154] ;  /* 0x0000550000057ab9 */ /* 0x000fe20000000800 */
[----:B------:R-:W-:-:S03]  /*9270*/  IMAD.IADD R5, R5, 0x1, R7 ;  /* 0x0000000105057824 */ /* 0x000fc600078e0207 */
[----:B------:R-:W4:Y:S02]  /*9280*/  F2I.U32.TRUNC.NTZ R6, R6 ;  /* 0x0000000600067305 */ /* 0x000f24000020f000 */
[----:B------:R-:W-:Y:S02]  /*9290*/  SHF.R.U64 R9, R4, UR4, R5 ;  /* 0x0000000404097c19 */ /* 0x000fe40008001205 */
[----:B--2---:R-:W-:-:S05]  /*92a0*/  I2FP.F32.U32 R4, R13 ;  /* 0x0000000d00047245 */ /* 0x004fca0000201000 */
[----:B------:R-:W-:Y:S01]  /*92b0*/  FMUL R21, R4, UR5 ;  /* 0x0000000504157c20 */ /* 0x000fe20008400000 */
[----:B------:R-:W-:Y:S01]  /*92c0*/  SHF.R.U32.HI R4, RZ, UR4, R5 ;  /* 0x00000004ff047c19 */ /* 0x000fe20008011605 */
[----:B------:R-:W-:-:S03]  /*92d0*/  ULDC UR4, c[0x0][0x900] ;  /* 0x0002400000047ab9 */ /* 0x000fc60000000800 */
[--C-:B------:R-:W-:Y:S01]  /*92e0*/  SHF.R.U64 R19, R9, UR6, R4.reuse ;  /* 0x0000000609137c19 */ /* 0x100fe20008001204 */
[----:B------:R-:W2:Y:S01]  /*92f0*/  F2I.U32.TRUNC.NTZ R21, R21 ;  /* 0x0000001500157305 */ /* 0x000ea2000020f000 */
[----:B------:R-:W-:Y:S02]  /*9300*/  SHF.R.U32.HI R4, RZ, UR6, R4 ;  /* 0x00000006ff047c19 */ /* 0x000fe40008011604 */
[----:B----4-:R-:W-:Y:S02]  /*9310*/  IADD3 R6, -R6, RZ, RZ ;  /* 0x000000ff06067210 */ /* 0x010fe40007ffe1ff */
[--C-:B------:R-:W-:Y:S02]  /*9320*/  SHF.R.U64 R15, R19, UR4, R4.reuse ;  /* 0x00000004130f7c19 */ /* 0x100fe40008001204 */
[----:B------:R-:W-:Y:S01]  /*9330*/  SHF.R.U32.HI R23, RZ, UR4, R4 ;  /* 0x00000004ff177c19 */ /* 0x000fe20008011604 */
[----:B---3--:R-:W-:Y:S02]  /*9340*/  IMAD R14, R25, R6, R14 ;  /* 0x00000006190e7224 */ /* 0x008fe400078e020e */
[----:B------:R-:W-:Y:S01]  /*9350*/  IMAD.MOV.U32 R4, RZ, RZ, R15 ;  /* 0x000000ffff047224 */ /* 0x000fe200078e000f */
[----:B------:R-:W-:Y:S01]  /*9360*/  MOV R5, R23 ;  /* 0x0000001700057202 */ /* 0x000fe20000000f00 */
[----:B------:R-:W-:Y:S06]  /*9370*/  @!P1 BRA `(.L_x_219) ;  /* 0x0000000000289947 */ /* 0x000fec0003800000 */
[----:B------:R-:W-:Y:S02]  /*9380*/  ULDC UR4, c[0x0][0x8f4] ;  /* 0x00023d0000047ab9 */ /* 0x000fe40000000800 */
[----:B------:R-:W-:-:S05]  /*9390*/  IADD3 R5, P1, R15, UR4, RZ ;  /* 0x000000040f057c10 */ /* 0x000fca000ff3e0ff */
[----:B------:R-:W-:-:S04]  /*93a0*/  IMAD.X R23, RZ, RZ, R23, P1 ;  /* 0x000000ffff177224 */ /* 0x000fc800008e0617 */
[----:B------:R-:W-:-:S04]  /*93b0*/  IMAD.WIDE.U32 R6, R23, UR8, RZ ;  /* 0x0000000817067c25 */ /* 0x000fc8000f8e00ff */
[----:B------:R-:W-:-:S04]  /*93c0*/  IMAD.WIDE.U32 R6, P1, R5, UR9, R6 ;  /* 0x0000000905067c25 */ /* 0x000fc8000f820006 */
[----:B------:R-:W-:-:S04]  /*93d0*/  IMAD.WIDE.U32 R4, R5, UR8, RZ ;  /* 0x0000000805047c25 */ /* 0x000fc8000f8e00ff */
[----:B------:R-:W-:Y:S01]  /*93e0*/  IMAD.MOV.U32 R4, RZ, RZ, R7 ;  /* 0x000000ffff047224 */ /* 0x000fe200078e0007 */
[----:B------:R-:W-:Y:S02]  /*93f0*/  IADD3 RZ, P3, R5, R6, RZ ;  /* 0x0000000605ff7210 */ /* 0x000fe40007f7e0ff */
[----:B------:R-:W-:-:S03]  /*9400*/  IADD3.X R5, RZ, RZ, RZ, P1, !PT ;  /* 0x000000ffff057210 */ /* 0x000fc60000ffe4ff */
[----:B------:R-:W-:-:S08]  /*9410*/  IMAD.WIDE.U32.X R4, R23, UR9, R4, P3 ;  /* 0x0000000917047c25 */ /* 0x000fd000098e0404 */
.L_x_219:
[----:B------:R-:W-:Y:S01]  /*9420*/  ISETP.NE.AND P1, PT, R2, 0x1, PT ;  /* 0x000000010200780c */ /* 0x000fe20003f25270 */
[----:B------:R-:W-:Y:S01]  /*9430*/  ULDC UR4, c[0x0][0x8f0] ;  /* 0x00023c0000047ab9 */ /* 0x000fe20000000800 */
[----:B------:R-:W-:Y:S01]  /*9440*/  LOP3.LUT R19, R19, UR16, RZ, 0xc0, !PT ;  /* 0x0000001013137c12 */ /* 0x000fe2000f8ec0ff */
[----:B------:R-:W-:Y:S01]  /*9450*/  ULDC UR5, c[0x0][0x8b8] ;  /* 0x00022e0000057ab9 */ /* 0x000fe20000000800 */
[----:B------:R-:W-:Y:S01]  /*9460*/  SHF.R.U64 R4, R4, UR4, R5 ;  /* 0x0000000404047c19 */ /* 0x000fe20008001205 */
[----:B------:R-:W-:Y:S01]  /*9470*/  ULDC UR4, c[0x0][0x8e0] ;  /* 0x0002380000047ab9 */ /* 0x000fe20000000800 */
[----:B--2---:R-:W-:Y:S02]  /*9480*/  IADD3 R21, -R21, RZ, RZ ;  /* 0x000000ff15157210 */ /* 0x004fe40007ffe1ff */
[----:B------:R-:W-:Y:S01]  /*9490*/  MOV R5, 0x1 ;  /* 0x0000000100057802 */ /* 0x000fe20000000f00 */
[----:B------:R-:W-:Y:S02]  /*94a0*/  IMAD.MOV R6, RZ, RZ, -R4 ;  /* 0x000000ffff067224 */ /* 0x000fe400078e0a04 */
[----:B------:R-:W-:Y:S01]  /*94b0*/  IMAD R19, R4, UR17, R19 ;  /* 0x0000001104137c24 */ /* 0x000fe2000f8e0213 */
[----:B------:R-:W-:Y:S01]  /*94c0*/  LOP3.LUT R4, R9, UR15, RZ, 0xc0, !PT ;  /* 0x0000000f09047c12 */ /* 0x000fe2000f8ec0ff */
[----:B-1----:R-:W-:-:S02]  /*94d0*/  @P1 IMAD R14, R20, R21, R13 ;  /* 0x00000015140e1224 */ /* 0x002fc400078e020d */
[----:B------:R-:W-:Y:S01]  /*94e0*/  IMAD R15, R6, UR4, R15 ;  /* 0x00000004060f7c24 */ /* 0x000fe2000f8e020f */
[----:B------:R-:W-:Y:S01]  /*94f0*/  ULDC UR4, c[0x0][0x8a8] ;  /* 0x00022a0000047ab9 */ /* 0x000fe20000000800 */
[----:B------:R-:W-:Y:S02]  /*9500*/  IMAD R14, R19, UR5, R14 ;  /* 0x00000005130e7c24 */ /* 0x000fe4000f8e020e */
[--C-:B------:R-:W-:Y:S01]  /*9510*/  IMAD R15, R15, UR4, R4.reuse ;  /* 0x000000040f0f7c24 */ /* 0x100fe2000f8e0204 */
[----:B------:R-:W-:Y:S01]  /*9520*/  PRMT R4, R5, 0x7610, R4 ;  /* 0x0000761005047816 */ /* 0x000fe20000000004 */
[----:B------:R-:W-:-:S03]  /*9530*/  IMAD.MOV.U32 R6, RZ, RZ, R8 ;  /* 0x000000ffff067224 */ /* 0x000fc600078e0008 */
[----:B------:R-:W-:Y:S02]  /*9540*/  SEL R7, R15, R14, !P1 ;  /* 0x0000000e0f077207 */ /* 0x000fe40004800000 */
[----:B------:R-:W-:-:S07]  /*9550*/  SEL R13, R14, R15, !P1 ;  /* 0x0000000f0e0d7207 */ /* 0x000fce0004800000 */
.L_x_217:
[----:B------:R-:W-:Y:S05]  /*9560*/  BSYNC B1 ;  /* 0x0000000000017941 */ /* 0x000fea0003800000 */
.L_x_216:
[----:B------:R-:W-:-:S13]  /*9570*/  LOP3.LUT P1, RZ, R4, 0xff, RZ, 0xc0, !PT ;  /* 0x000000ff04ff7812 */ /* 0x000fda000782c0ff */
[----:B------:R-:W-:Y:S05]  /*9580*/  @P1 BRA `(.L_x_220) ;  /* 0xfffffff400401947 */ /* 0x000fea000383ffff */
[----:B------:R-:W-:Y:S05]  /*9590*/  BSYNC B0 ;  /* 0x0000000000007941 */ /* 0x000fea0003800000 */
.L_x_208:
[----:B------:R-:W-:-:S03]  /*95a0*/  UMOV UR4, 0xffffffff ;  /* 0xffffffff00047882 */ /* 0x000fc60000000000 */
[----:B------:R-:W-:Y:S05]  /*95b0*/  BRA.DIV UR4, `(.L_x_221) ;  /* 0x0000000a04cc7947 */ /* 0x000fea000b800000 */
[----:B------:R-:W-:-:S13]  /*95c0*/  ELECT P6, URZ, PT ;  /* 0x00000000003f782f */ /* 0x000fda00038c0000 */
.L_x_252:
[----:B------:R-:W-:Y:S05]  /*95d0*/  @!P6 BRA `(.L_x_10) ;  /* 0x0000000000a4e947 */ /* 0x000fea0003800000 */
[----:B------:R-:W-:-:S04]  /*95e0*/  LOP3.LUT R22, R22, 0x2, RZ, 0xfc, !PT ;  /* 0x0000000216167812 */ /* 0x000fc800078efcff */
[----:B------:R-:W-:-:S13]  /*95f0*/  ISETP.NE.AND P0, PT, R22, 0x3, PT ;  /* 0x000000031600780c */ /* 0x000fda0003f05270 */
[----:B------:R-:W-:Y:S05]  /*9600*/  @!P0 BRA `(.L_x_222) ;  /* 0x0000000000048947 */ /* 0x000fea0003800000 */
[----:B------:R-:W-:Y:S01]  /*9610*/  BPT.TRAP 0x1 ;  /* 0x000000040000795c */ /* 0x000fe20000300000 */
.L_x_222:
[----:B------:R-:W1:Y:S01]  /*9620*/  S2R R5, SR_CgaCtaId ;  /* 0x0000000000057919 */ /* 0x000e620000008800 */
[----:B------:R-:W-:Y:S02]  /*9630*/  MOV R2, 0x400 ;  /* 0x0000040000027802 */ /* 0x000fe40000000f00 */
[----:B------:R-:W-:Y:S02]  /*9640*/  SHF.L.U32 R4, R3, 0x1f, RZ ;  /* 0x0000001f03047819 */ /* 0x000fe400000006ff */
[----:B-1----:R-:W-:-:S04]  /*9650*/  LEA R5, R5, R2, 0x18 ;  /* 0x0000000205057211 */ /* 0x002fc800078ec0ff */
[----:B------:R-:W-:-:S05]  /*9660*/  IADD3 R5, R5, 0x20, RZ ;  /* 0x0000002005057810 */ /* 0x000fca0007ffe0ff */
[C---:B------:R-:W-:Y:S01]  /*9670*/  IMAD R7, R0.reuse, 0x8, R5 ;  /* 0x0000000800077824 */ /* 0x040fe200078e0205 */
[----:B------:R-:W-:-:S03]  /*9680*/  IADD3 R0, R0, 0x1, RZ ;  /* 0x0000000100007810 */ /* 0x000fc60007ffe0ff */
[----:B------:R-:W1:Y:S01]  /*9690*/  SYNCS.PHASECHK.TRANS64.TRYWAIT P0, [R7+URZ], R4 ;  /* 0x00000004070075a7 */ /* 0x000e62000800017f */
[----:B------:R-:W-:-:S04]  /*96a0*/  ISETP.NE.AND P1, PT, R0, 0x4, PT ;  /* 0x000000040000780c */ /* 0x000fc80003f25270 */
[----:B------:R-:W-:Y:S02]  /*96b0*/  SEL R2, RZ, 0x1, P1 ;  /* 0x00000001ff027807 */ /* 0x000fe40000800000 */
[----:B------:R-:W-:Y:S02]  /*96c0*/  SEL R0, R0, RZ, P1 ;  /* 0x000000ff00007207 */ /* 0x000fe40000800000 */
[----:B------:R-:W-:-:S03]  /*96d0*/  LOP3.LUT R9, R3, R2, RZ, 0x3c, !PT ;  /* 0x0000000203097212 */ /* 0x000fc600078e3cff */
[----:B------:R-:W-:Y:S01]  /*96e0*/  IMAD R6, R0, 0x8, R5 ;  /* 0x0000000800067824 */ /* 0x000fe200078e0205 */
[----:B------:R-:W-:Y:S01]  /*96f0*/  SHF.L.U32 R3, R9, 0x1f, RZ ;  /* 0x0000001f09037819 */ /* 0x000fe200000006ff */
[----:B-1----:R-:W-:Y:S06]  /*9700*/  @!P0 BRA `(.L_x_223) ;  /* 0x0000000800988947 */ /* 0x002fec0003800000 */
.L_x_253:
[----:B------:R-:W2:Y:S01]  /*9710*/  SYNCS.PHASECHK.TRANS64.TRYWAIT P0, [R6+URZ], R3 ;  /* 0x00000003060075a7 */ /* 0x000ea2000800017f */
[----:B------:R-:W-:-:S04]  /*9720*/  IADD3 R0, R0, 0x1, RZ ;  /* 0x0000000100007810 */ /* 0x000fc80007ffe0ff */
[----:B------:R-:W-:-:S04]  /*9730*/  ISETP.NE.AND P1, PT, R0, 0x4, PT ;  /* 0x000000040000780c */ /* 0x000fc80003f25270 */
[----:B------:R-:W-:Y:S02]  /*9740*/  SEL R2, RZ, 0x1, P1 ;  /* 0x00000001ff027807 */ /* 0x000fe40000800000 */
[----:B------:R-:W-:Y:S02]  /*9750*/  SEL R0, R0, RZ, P1 ;  /* 0x000000ff00007207 */ /* 0x000fe40000800000 */
[----:B------:R-:W-:-:S03]  /*9760*/  LOP3.LUT R9, R9, R2, RZ, 0x3c, !PT ;  /* 0x0000000209097212 */ /* 0x000fc600078e3cff */
[----:B-1----:R-:W-:Y:S01]  /*9770*/  IMAD R7, R0, 0x8, R5 ;  /* 0x0000000800077824 */ /* 0x002fe200078e0205 */
[----:B------:R-:W-:Y:S01]  /*9780*/  SHF.L.U32 R4, R9, 0x1f, RZ ;  /* 0x0000001f09047819 */ /* 0x000fe200000006ff */
[----:B--2---:R-:W-:Y:S06]  /*9790*/  @!P0 BRA `(.L_x_224) ;  /* 0x0000000800888947 */ /* 0x004fec0003800000 */
.L_x_254:
[----:B------:R-:W2:Y:S01]  /*97a0*/  SYNCS.PHASECHK.TRANS64.TRYWAIT P0, [R7+URZ], R4 ;  /* 0x00000004070075a7 */ /* 0x000ea2000800017f */
[----:B------:R-:W-:-:S04]  /*97b0*/  IADD3 R0, R0, 0x1, RZ ;  /* 0x0000000100007810 */ /* 0x000fc80007ffe0ff */
[----:B------:R-:W-:-:S04]  /*97c0*/  ISETP.NE.AND P1, PT, R0, 0x4, PT ;  /* 0x000000040000780c */ /* 0x000fc80003f25270 */
[----:B------:R-:W-:Y:S02]  /*97d0*/  SEL R2, RZ, 0x1, P1 ;  /* 0x00000001ff027807 */ /* 0x000fe40000800000 */
[----:B------:R-:W-:Y:S02]  /*97e0*/  SEL R0, R0, RZ, P1 ;  /* 0x000000ff00007207 */ /* 0x000fe40000800000 */
[----:B------:R-:W-:Y:S01]  /*97f0*/  LOP3.LUT R2, R9, R2, RZ, 0x3c, !PT ;  /* 0x0000000209027212 */ /* 0x000fe200078e3cff */
[----:B--2---:R-:W-:Y:S06]  /*9800*/  @!P0 BRA `(.L_x_225) ;  /* 0x0000000800808947 */ /* 0x004fec0003800000 */
.L_x_255:
[----:B------:R-:W-:Y:S01]  /*9810*/  IMAD R5, R0, 0x8, R5 ;  /* 0x0000000800057824 */ /* 0x000fe200078e0205 */
[----:B------:R-:W-:-:S07]  /*9820*/  SHF.L.U32 R0, R2, 0x1f, RZ ;  /* 0x0000001f02007819 */ /* 0x000fce00000006ff */
.L_x_226:
[----:B---3--:R3:W4:Y:S02]  /*9830*/  SYNCS.PHASECHK.TRANS64.TRYWAIT P0, [R5+URZ], R0 ;  /* 0x00000000050075a7 */ /* 0x008724000800017f */
[----:B----4-:R-:W-:Y:S05]  /*9840*/  @!P0 NANOSLEEP.SYNCS 0x989680 ;  /* 0x009896800000895d */ /* 0x010fea0003900000 */
[----:B------:R-:W4:Y:S02]  /*9850*/  @!P0 SYNCS.PHASECHK.TRANS64 P0, [R5+URZ], R0 ;  /* 0x00000000050085a7 */ /* 0x000f24000800007f */
[----:B----4-:R-:W-:Y:S05]  /*9860*/  @!P0 BRA `(.L_x_226) ;  /* 0xfffffffc00f08947 */ /* 0x010fea000383ffff */
.L_x_10:
[----:B------:R-:W-:Y:S05]  /*9870*/  BSYNC B6 ;  /* 0x0000000000067941 */ /* 0x000fea0003800000 */
.L_x_8:
[----:B------:R-:W-:Y:S05]  /*9880*/  EXIT ;  /* 0x000000000000794d */ /* 0x000fea0003800000 */
.L_x_23:
[----:B----4-:R4:W1:Y:S02]  /*9890*/  SYNCS.PHASECHK.TRANS64.TRYWAIT P1, [R3+URZ], R0 ;  /* 0x00000000030075a7 */ /* 0x010864000802017f */
[----:B-1----:R-:W-:Y:S05]  /*98a0*/  @!P1 NANOSLEEP.SYNCS 0x989680 ;  /* 0x009896800000995d */ /* 0x002fea0003900000 */
[----:B------:R-:W1:Y:S02]  /*98b0*/  @!P1 SYNCS.PHASECHK.TRANS64 P1, [R3+URZ], R0 ;  /* 0x00000000030095a7 */ /* 0x000e64000802007f */
[----:B-1----:R-:W-:Y:S05]  /*98c0*/  @!P1 BRA `(.L_x_23) ;  /* 0xfffffffc00f09947 */ /* 0x002fea000383ffff */
[----:B------:R-:W-:Y:S05]  /*98d0*/  BRA `(.L_x_22) ;  /* 0xffffff7c00987947 */ /* 0x000fea000383ffff */
.L_x_28:
[----:B---3--:R-:W-:-:S04]  /*98e0*/  MOV R4, UR4 ;  /* 0x0000000400047c02 */ /* 0x008fc80008000f00 */
[----:B------:R3:W4:Y:S03]  /*98f0*/  SYNCS.PHASECHK.TRANS64.TRYWAIT P1, [R4+URZ], R3 ;  /* 0x00000003040075a7 */ /* 0x000726000802017f */
[----:B----4-:R-:W-:Y:S05]  /*9900*/  @!P1 NANOSLEEP.SYNCS 0x989680 ;  /* 0x009896800000995d */ /* 0x010fea0003900000 */
[----:B------:R-:W4:Y:S02]  /*9910*/  @!P1 SYNCS.PHASECHK.TRANS64 P1, [R4+URZ], R3 ;  /* 0x00000003040095a7 */ /* 0x000f24000802007f */
[----:B----4-:R-:W-:Y:S05]  /*9920*/  @!P1 BRA `(.L_x_28) ;  /* 0xfffffffc00ec9947 */ /* 0x010fea000383ffff */
[----:B------:R-:W-:Y:S05]  /*9930*/  BRA `(.L_x_27) ;  /* 0xffffff8000787947 */ /* 0x000fea000383ffff */
.L_x_49:
[----:B-1----:R-:W-:-:S04]  /*9940*/  IMAD.U32 R4, RZ, RZ, UR45 ;  /* 0x0000002dff047e24 */ /* 0x002fc8000f8e00ff */
[----:B------:R1:W2:Y:S03]  /*9950*/  SYNCS.PHASECHK.TRANS64.TRYWAIT P2, [R4+URZ+0x40], R3 ;  /* 0x00004003040075a7 */ /* 0x0002a6000804017f */
[----:B--2---:R-:W-:Y:S05]  /*9960*/  @!P2 NANOSLEEP.SYNCS 0x989680 ;  /* 0x009896800000a95d */ /* 0x004fea0003900000 */
[----:B------:R-:W2:Y:S02]  /*9970*/  @!P2 SYNCS.PHASECHK.TRANS64 P2, [R4+URZ+0x40], R3 ;  /* 0x000040030400a5a7 */ /* 0x000ea4000804007f */
[----:B--2---:R-:W-:Y:S05]  /*9980*/  @!P2 BRA `(.L_x_49) ;  /* 0xfffffffc00eca947 */ /* 0x004fea000383ffff */
[----:B------:R-:W-:Y:S05]  /*9990*/  BRA `(.L_x_227) ;  /* 0xffffff8c00447947 */ /* 0x000fea000383ffff */
.L_x_60:
[----:B-1----:R1:W2:Y:S02]  /*99a0*/  SYNCS.PHASECHK.TRANS64.TRYWAIT P3, [R14+URZ+0x40], R15 ;  /* 0x0000400f0e0075a7 */ /* 0x0022a4000806017f */
[----:B--2---:R-:W-:Y:S05]  /*99b0*/  @!P3 NANOSLEEP.SYNCS 0x989680 ;  /* 0x009896800000b95d */ /* 0x004fea0003900000 */
[----:B------:R-:W2:Y:S02]  /*99c0*/  @!P3 SYNCS.PHASECHK.TRANS64 P3, [R14+URZ+0x40], R15 ;  /* 0x0000400f0e00b5a7 */ /* 0x000ea4000806007f */
[----:B--2---:R-:W-:Y:S05]  /*99d0*/  @!P3 BRA `(.L_x_60) ;  /* 0xfffffffc00f0b947 */ /* 0x004fea000383ffff */
[----:B------:R-:W-:Y:S05]  /*99e0*/  BRA `(.L_x_228) ;  /* 0xffffff94006c7947 */ /* 0x000fea000383ffff */
.L_x_70:
[----:B-1----:R1:W2:Y:S02]  /*99f0*/  SYNCS.PHASECHK.TRANS64.TRYWAIT P3, [R12+URZ+0x40], R13 ;  /* 0x0000400d0c0075a7 */ /* 0x0022a4000806017f */
[----:B--2---:R-:W-:Y:S05]  /*9a00*/  @!P3 NANOSLEEP.SYNCS 0x989680 ;  /* 0x009896800000b95d */ /* 0x004fea0003900000 */
[----:B------:R-:W2:Y:S02]  /*9a10*/  @!P3 SYNCS.PHASECHK.TRANS64 P3, [R12+URZ+0x40], R13 ;  /* 0x0000400d0c00b5a7 */ /* 0x000ea4000806007f */
[----:B--2---:R-:W-:Y:S05]  /*9a20*/  @!P3 BRA `(.L_x_70) ;  /* 0xfffffffc00f0b947 */ /* 0x004fea000383ffff */
[----:B------:R-:W-:Y:S05]  /*9a30*/  BRA `(.L_x_229) ;  /* 0xffffff9c001c7947 */ /* 0x000fea000383ffff */
.L_x_80:
[----:B-1----:R1:W2:Y:S02]  /*9a40*/  SYNCS.PHASECHK.TRANS64.TRYWAIT P3, [R14+URZ+0x40], R13 ;  /* 0x0000400d0e0075a7 */ /* 0x0022a4000806017f */
[----:B--2---:R-:W-:Y:S05]  /*9a50*/  @!P3 NANOSLEEP.SYNCS 0x989680 ;  /* 0x009896800000b95d */ /* 0x004fea0003900000 */
[----:B------:R-:W2:Y:S02]  /*9a60*/  @!P3 SYNCS.PHASECHK.TRANS64 P3, [R14+URZ+0x40], R13 ;  /* 0x0000400d0e00b5a7 */ /* 0x000ea4000806007f */
[----:B--2---:R-:W-:Y:S05]  /*9a70*/  @!P3 BRA `(.L_x_80) ;  /* 0xfffffffc00f0b947 */ /* 0x004fea000383ffff */
[----:B------:R-:W-:Y:S05]  /*9a80*/  BRA `(.L_x_230) ;  /* 0xffffffa000d47947 */ /* 0x000fea000383ffff */
.L_x_90:
[----:B-1----:R1:W2:Y:S02]  /*9a90*/  SYNCS.PHASECHK.TRANS64.TRYWAIT P3, [R13+URZ+0x40], R14 ;  /* 0x0000400e0d0075a7 */ /* 0x0022a4000806017f */
[----:B--2---:R-:W-:Y:S05]  /*9aa0*/  @!P3 NANOSLEEP.SYNCS 0x989680 ;  /* 0x009896800000b95d */ /* 0x004fea0003900000 */
[----:B------:R-:W2:Y:S02]  /*9ab0*/  @!P3 SYNCS.PHASECHK.TRANS64 P3, [R13+URZ+0x40], R14 ;  /* 0x0000400e0d00b5a7 */ /* 0x000ea4000806007f */
[----:B--2---:R-:W-:Y:S05]  /*9ac0*/  @!P3 BRA `(.L_x_90) ;  /* 0xfffffffc00f0b947 */ /* 0x004fea000383ffff */
[----:B------:R-:W-:Y:S05]  /*9ad0*/  BRA `(.L_x_231) ;  /* 0xffffffa800907947 */ /* 0x000fea000383ffff */
.L_x_100:
[----:B--2---:R2:W3:Y:S02]  /*9ae0*/  SYNCS.PHASECHK.TRANS64.TRYWAIT P3, [R13+URZ+0x40], R14 ;  /* 0x0000400e0d0075a7 */ /* 0x0044e4000806017f */
[----:B---3--:R-:W-:Y:S05]  /*9af0*/  @!P3 NANOSLEEP.SYNCS 0x989680 ;  /* 0x009896800000b95d */ /* 0x008fea0003900000 */
[----:B------:R-:W3:Y:S02]  /*9b00*/  @!P3 SYNCS.PHASECHK.TRANS64 P3, [R13+URZ+0x40], R14 ;  /* 0x0000400e0d00b5a7 */ /* 0x000ee4000806007f */
[----:B---3--:R-:W-:Y:S05]  /*9b10*/  @!P3 BRA `(.L_x_100) ;  /* 0xfffffffc00f0b947 */ /* 0x008fea000383ffff */
[----:B------:R-:W-:Y:S05]  /*9b20*/  BRA `(.L_x_232) ;  /* 0xffffffb000447947 */ /* 0x000fea000383ffff */
.L_x_110:
[----:B-1----:R1:W2:Y:S02]  /*9b30*/  SYNCS.PHASECHK.TRANS64.TRYWAIT P3, [R13+URZ+0x40], R14 ;  /* 0x0000400e0d0075a7 */ /* 0x0022a4000806017f */
[----:B--2---:R-:W-:Y:S05]  /*9b40*/  @!P3 NANOSLEEP.SYNCS 0x989680 ;  /* 0x009896800000b95d */ /* 0x004fea0003900000 */
[----:B------:R-:W2:Y:S02]  /*9b50*/  @!P3 SYNCS.PHASECHK.TRANS64 P3, [R13+URZ+0x40], R14 ;  /* 0x0000400e0d00b5a7 */ /* 0x000ea4000806007f */
[----:B--2---:R-:W-:Y:S05]  /*9b60*/  @!P3 BRA `(.L_x_110) ;  /* 0xfffffffc00f0b947 */ /* 0x004fea000383ffff */
[----:B------:R-:W-:Y:S05]  /*9b70*/  BRA `(.L_x_233) ;  /* 0xffffffb400f87947 */ /* 0x000fea000383ffff */
.L_x_120:
[----:B-1----:R1:W2:Y:S02]  /*9b80*/  SYNCS.PHASECHK.TRANS64.TRYWAIT P3, [R14+URZ+0x40], R25 ;  /* 0x000040190e0075a7 */ /* 0x0022a4000806017f */
[----:B--2---:R-:W-:Y:S05]  /*9b90*/  @!P3 NANOSLEEP.SYNCS 0x989680 ;  /* 0x009896800000b95d */ /* 0x004fea0003900000 */
[----:B------:R-:W2:Y:S02]  /*9ba0*/  @!P3 SYNCS.PHASECHK.TRANS64 P3, [R14+URZ+0x40], R25 ;  /* 0x000040190e00b5a7 */ /* 0x000ea4000806007f */
[----:B--2---:R-:W-:Y:S05]  /*9bb0*/  @!P3 BRA `(.L_x_120) ;  /* 0xfffffffc00f0b947 */ /* 0x004fea000383ffff */
[----:B------:R-:W-:Y:S05]  /*9bc0*/  BRA `(.L_x_234) ;  /* 0xffffffbc00ac7947 */ /* 0x000fea000383ffff */
.L_x_140:
[----:B-1----:R-:W-:-:S04]  /*9bd0*/  MOV R3, UR4 ;  /* 0x0000000400037c02 */ /* 0x002fc80008000f00 */
[----:B------:R1:W2:Y:S03]  /*9be0*/  SYNCS.PHASECHK.TRANS64.TRYWAIT P0, [R3+URZ+0x88], R0 ;  /* 0x00008800030075a7 */ /* 0x0002a6000800017f */
[----:B--2---:R-:W-:Y:S05]  /*9bf0*/  @!P0 NANOSLEEP.SYNCS 0x989680 ;  /* 0x009896800000895d */ /* 0x004fea0003900000 */
[----:B------:R-:W2:Y:S02]  /*9c00*/  @!P0 SYNCS.PHASECHK.TRANS64 P0, [R3+URZ+0x88], R0 ;  /* 0x00008800030085a7 */ /* 0x000ea4000800007f */
[----:B--2---:R-:W-:Y:S05]  /*9c10*/  @!P0 BRA `(.L_x_140) ;  /* 0xfffffffc00ec8947 */ /* 0x004fea000383ffff */
[----:B------:R-:W-:Y:S05]  /*9c20*/  BRA `(.L_x_139) ;  /* 0xffffffd400347947 */ /* 0x000fea000383ffff */
.L_x_149:
[----:B-1----:R-:W-:-:S04]  /*9c30*/  IMAD.U32 R5, RZ, RZ, UR13 ;  /* 0x0000000dff057e24 */ /* 0x002fc8000f8e00ff */
[----:B------:R1:W2:Y:S03]  /*9c40*/  SYNCS.PHASECHK.TRANS64.TRYWAIT P1, [R5+URZ+0x60], R4 ;  /* 0x00006004050075a7 */ /* 0x0002a6000802017f */
[----:B--2---:R-:W-:Y:S05]  /*9c50*/  @!P1 NANOSLEEP.SYNCS 0x989680 ;  /* 0x009896800000995d */ /* 0x004fea0003900000 */
[----:B------:R-:W2:Y:S02]  /*9c60*/  @!P1 SYNCS.PHASECHK.TRANS64 P1, [R5+URZ+0x60], R4 ;  /* 0x00006004050095a7 */ /* 0x000ea4000802007f */
[----:B--2---:R-:W-:Y:S05]  /*9c70*/  @!P1 BRA `(.L_x_149) ;  /* 0xfffffffc00ec9947 */ /* 0x004fea000383ffff */
[----:B------:R-:W-:Y:S05]  /*9c80*/  BRA `(.L_x_235) ;  /* 0xffffffd8001c7947 */ /* 0x000fea000383ffff */
.L_x_155:
[----:B-12---:R-:W-:-:S04]  /*9c90*/  MOV R5, UR13 ;  /* 0x0000000d00057c02 */ /* 0x006fc80008000f00 */
[----:B------:R1:W2:Y:S03]  /*9ca0*/  SYNCS.PHASECHK.TRANS64.TRYWAIT P1, [R5+URZ+0x68], R4 ;  /* 0x00006804050075a7 */ /* 0x0002a6000802017f */
[----:B--2---:R-:W-:Y:S05]  /*9cb0*/  @!P1 NANOSLEEP.SYNCS 0x989680 ;  /* 0x009896800000995d */ /* 0x004fea0003900000 */
[----:B------:R-:W2:Y:S02]  /*9cc0*/  @!P1 SYNCS.PHASECHK.TRANS64 P1, [R5+URZ+0x68], R4 ;  /* 0x00006804050095a7 */ /* 0x000ea4000802007f */
[----:B--2---:R-:W-:Y:S05]  /*9cd0*/  @!P1 BRA `(.L_x_155) ;  /* 0xfffffffc00ec9947 */ /* 0x004fea000383ffff */
[----:B------:R-:W-:Y:S05]  /*9ce0*/  BRA `(.L_x_236) ;  /* 0xffffffd800647947 */ /* 0x000fea000383ffff */
.L_x_161:
[----:B-123--:R-:W-:-:S04]  /*9cf0*/  IMAD.U32 R5, RZ, RZ, UR13 ;  /* 0x0000000dff057e24 */ /* 0x00efc8000f8e00ff */
[----:B------:R1:W2:Y:S03]  /*9d00*/  SYNCS.PHASECHK.TRANS64.TRYWAIT P1, [R5+URZ+0x70], R4 ;  /* 0x00007004050075a7 */ /* 0x0002a6000802017f */
[----:B--2---:R-:W-:Y:S05]  /*9d10*/  @!P1 NANOSLEEP.SYNCS 0x989680 ;  /* 0x009896800000995d */ /* 0x004fea0003900000 */
[----:B------:R-:W2:Y:S02]  /*9d20*/  @!P1 SYNCS.PHASECHK.TRANS64 P1, [R5+URZ+0x70], R4 ;  /* 0x00007004050095a7 */ /* 0x000ea4000802007f */
[----:B--2---:R-:W-:Y:S05]  /*9d30*/  @!P1 BRA `(.L_x_161) ;  /* 0xfffffffc00ec9947 */ /* 0x004fea000383ffff */
[----:B------:R-:W-:Y:S05]  /*9d40*/  BRA `(.L_x_237) ;  /* 0xffffffd800b47947 */ /* 0x000fea000383ffff */
.L_x_167:
[----:B-1234-:R-:W-:-:S04]  /*9d50*/  MOV R5, UR13 ;  /* 0x0000000d00057c02 */ /* 0x01efc80008000f00 */
[----:B------:R1:W2:Y:S03]  /*9d60*/  SYNCS.PHASECHK.TRANS64.TRYWAIT P1, [R5+URZ+0x78], R4 ;  /* 0x00007804050075a7 */ /* 0x0002a6000802017f */
[----:B--2---:R-:W-:Y:S05]  /*9d70*/  @!P1 NANOSLEEP.SYNCS 0x989680 ;  /* 0x009896800000995d */ /* 0x004fea0003900000 */
[----:B------:R-:W2:Y:S02]  /*9d80*/  @!P1 SYNCS.PHASECHK.TRANS64 P1, [R5+URZ+0x78], R4 ;  /* 0x00007804050095a7 */ /* 0x000ea4000802007f */
[----:B--2---:R-:W-:Y:S05]  /*9d90*/  @!P1 BRA `(.L_x_167) ;  /* 0xfffffffc00ec9947 */ /* 0x004fea000383ffff */
[----:B------:R-:W-:Y:S05]  /*9da0*/  BRA `(.L_x_238) ;  /* 0xffffffdc00047947 */ /* 0x000fea000383ffff */
.L_x_173:
[----:B-1234-:R-:W-:-:S04]  /*9db0*/  IMAD.U32 R5, RZ, RZ, UR13 ;  /* 0x0000000dff057e24 */ /* 0x01efc8000f8e00ff */
[----:B------:R1:W2:Y:S03]  /*9dc0*/  SYNCS.PHASECHK.TRANS64.TRYWAIT P1, [R5+URZ+0x60], R4 ;  /* 0x00006004050075a7 */ /* 0x0002a6000802017f */
[----:B--2---:R-:W-:Y:S05]  /*9dd0*/  @!P1 NANOSLEEP.SYNCS 0x989680 ;  /* 0x009896800000995d */ /* 0x004fea0003900000 */
[----:B------:R-:W2:Y:S02]  /*9de0*/  @!P1 SYNCS.PHASECHK.TRANS64 P1, [R5+URZ+0x60], R4 ;  /* 0x00006004050095a7 */ /* 0x000ea4000802007f */
[----:B--2---:R-:W-:Y:S05]  /*9df0*/  @!P1 BRA `(.L_x_173) ;  /* 0xfffffffc00ec9947 */ /* 0x004fea000383ffff */
[----:B------:R-:W-:Y:S05]  /*9e00*/  BRA `(.L_x_239) ;  /* 0xffffffdc00587947 */ /* 0x000fea000383ffff */
.L_x_179:
[----:B-1234-:R-:W-:-:S04]  /*9e10*/  MOV R5, UR13 ;  /* 0x0000000d00057c02 */ /* 0x01efc80008000f00 */
[----:B------:R1:W2:Y:S03]  /*9e20*/  SYNCS.PHASECHK.TRANS64.TRYWAIT P1, [R5+URZ+0x68], R4 ;  /* 0x00006804050075a7 */ /* 0x0002a6000802017f */
[----:B--2---:R-:W-:Y:S05]  /*9e30*/  @!P1 NANOSLEEP.SYNCS 0x989680 ;  /* 0x009896800000995d */ /* 0x004fea0003900000 */
[----:B------:R-:W2:Y:S02]  /*9e40*/  @!P1 SYNCS.PHASECHK.TRANS64 P1, [R5+URZ+0x68], R4 ;  /* 0x00006804050095a7 */ /* 0x000ea4000802007f */
[----:B--2---:R-:W-:Y:S05]  /*9e50*/  @!P1 BRA `(.L_x_179) ;  /* 0xfffffffc00ec9947 */ /* 0x004fea000383ffff */
[----:B------:R-:W-:Y:S05]  /*9e60*/  BRA `(.L_x_240) ;  /* 0xffffffdc009c7947 */ /* 0x000fea000383ffff */
.L_x_185:
[----:B-1234-:R-:W-:-:S04]  /*9e70*/  IMAD.U32 R5, RZ, RZ, UR13 ;  /* 0x0000000dff057e24 */ /* 0x01efc8000f8e00ff */
[----:B------:R1:W2:Y:S03]  /*9e80*/  SYNCS.PHASECHK.TRANS64.TRYWAIT P1, [R5+URZ+0x70], R4 ;  /* 0x00007004050075a7 */ /* 0x0002a6000802017f */
[----:B--2---:R-:W-:Y:S05]  /*9e90*/  @!P1 NANOSLEEP.SYNCS 0x989680 ;  /* 0x009896800000995d */ /* 0x004fea0003900000 */
[----:B------:R-:W2:Y:S02]  /*9ea0*/  @!P1 SYNCS.PHASECHK.TRANS64 P1, [R5+URZ+0x70], R4 ;  /* 0x00007004050095a7 */ /* 0x000ea4000802007f */
[----:B--2---:R-:W-:Y:S05]  /*9eb0*/  @!P1 BRA `(.L_x_185) ;  /* 0xfffffffc00ec9947 */ /* 0x004fea000383ffff */
[----:B------:R-:W-:Y:S05]  /*9ec0*/  BRA `(.L_x_241) ;  /* 0xffffffdc00e07947 */ /* 0x000fea000383ffff */
.L_x_191:
[----:B-1234-:R-:W-:-:S04]  /*9ed0*/  MOV R5, UR13 ;  /* 0x0000000d00057c02 */ /* 0x01efc80008000f00 */
[----:B------:R1:W2:Y:S03]  /*9ee0*/  SYNCS.PHASECHK.TRANS64.TRYWAIT P1, [R5+URZ+0x78], R4 ;  /* 0x00007804050075a7 */ /* 0x0002a6000802017f */
[----:B--2---:R-:W-:Y:S05]  /*9ef0*/  @!P1 NANOSLEEP.SYNCS 0x989680 ;  /* 0x009896800000995d */ /* 0x004fea0003900000 */
[----:B------:R-:W2:Y:S02]  /*9f00*/  @!P1 SYNCS.PHASECHK.TRANS64 P1, [R5+URZ+0x78], R4 ;  /* 0x00007804050095a7 */ /* 0x000ea4000802007f */
[----:B--2---:R-:W-:Y:S05]  /*9f10*/  @!P1 BRA `(.L_x_191) ;  /* 0xfffffffc00ec9947 */ /* 0x004fea000383ffff */
[----:B------:R-:W-:Y:S05]  /*9f20*/  BRA `(.L_x_242) ;  /* 0xffffffe000247947 */ /* 0x000fea000383ffff */
.L_x_201:
[----:B------:R1:W1:Y:S02]  /*9f30*/  SYNCS.PHASECHK.TRANS64.TRYWAIT P0, [R0+URZ+0x60], R3 ;  /* 0x00006003000075a7 */ /* 0x000264000800017f */
[----:B-1----:R-:W-:Y:S05]  /*9f40*/  @!P0 NANOSLEEP.SYNCS 0x989680 ;  /* 0x009896800000895d */ /* 0x002fea0003900000 */
[----:B------:R-:W1:Y:S02]  /*9f50*/  @!P0 SYNCS.PHASECHK.TRANS64 P0, [R0+URZ+0x60], R3 ;  /* 0x00006003000085a7 */ /* 0x000e64000800007f */
[----:B-1----:R-:W-:Y:S05]  /*9f60*/  @!P0 BRA `(.L_x_201) ;  /* 0xfffffffc00f08947 */ /* 0x002fea000383ffff */
[----:B------:R-:W-:Y:S05]  /*9f70*/  BRA `(.L_x_243) ;  /* 0xffffffe800147947 */ /* 0x000fea000383ffff */
.L_x_203:
[----:B------:R1:W1:Y:S02]  /*9f80*/  SYNCS.PHASECHK.TRANS64.TRYWAIT P0, [R0+URZ+0x68], R3 ;  /* 0x00006803000075a7 */ /* 0x000264000800017f */
[----:B-1----:R-:W-:Y:S05]  /*9f90*/  @!P0 NANOSLEEP.SYNCS 0x989680 ;  /* 0x009896800000895d */ /* 0x002fea0003900000 */
[----:B------:R-:W1:Y:S02]  /*9fa0*/  @!P0 SYNCS.PHASECHK.TRANS64 P0, [R0+URZ+0x68], R3 ;  /* 0x00006803000085a7 */ /* 0x000e64000800007f */
[----:B-1----:R-:W-:Y:S05]  /*9fb0*/  @!P0 BRA `(.L_x_203) ;  /* 0xfffffffc00f08947 */ /* 0x002fea000383ffff */
[----:B------:R-:W-:Y:S05]  /*9fc0*/  BRA `(.L_x_244) ;  /* 0xffffffe800107947 */ /* 0x000fea000383ffff */
.L_x_205:
[----:B------:R1:W1:Y:S02]  /*9fd0*/  SYNCS.PHASECHK.TRANS64.TRYWAIT P0, [R0+URZ+0x70], R3 ;  /* 0x00007003000075a7 */ /* 0x000264000800017f */
[----:B-1----:R-:W-:Y:S05]  /*9fe0*/  @!P0 NANOSLEEP.SYNCS 0x989680 ;  /* 0x009896800000895d */ /* 0x002fea0003900000 */
[----:B------:R-:W1:Y:S02]  /*9ff0*/  @!P0 SYNCS.PHASECHK.TRANS64 P0, [R0+URZ+0x70], R3 ;  /* 0x00007003000085a7 */ /* 0x000e64000800007f */
[----:B-1----:R-:W-:Y:S05]  /*a000*/  @!P0 BRA `(.L_x_205) ;  /* 0xfffffffc00f08947 */ /* 0x002fea000383ffff */
[----:B------:R-:W-:Y:S05]  /*a010*/  BRA `(.L_x_245) ;  /* 0xffffffe8000c7947 */ /* 0x000fea000383ffff */
.L_x_209:
[----:B------:R-:W-:Y:S01]  /*a020*/  BSSY B1, `(.L_x_246) ;  /* 0x0000006000017945 */ /* 0x000fe20003800000 */
[----:B------:R-:W-:-:S07]  /*a030*/  IMAD.MOV.U32 R15, RZ, RZ, -0x1 ;  /* 0xffffffffff0f7424 */ /* 0x000fce00078e00ff */
[----:B------:R-:W-:Y:S05]  /*a040*/  WARPSYNC.COLLECTIVE R15, `(.L_x_247) ;  /* 0x000000000f0c7348 */ /* 0x000fea0003c00000 */
[----:B------:R-:W-:Y:S02]  /*a050*/  ELECT P6, UR62, PT ;  /* 0x00000000003e782f */ /* 0x000fe400038c0000 */
[----:B------:R-:W-:Y:S01]  /*a060*/  MOV R14, UR62 ;  /* 0x0000003e000e7c02 */ /* 0x000fe20008000f00 */
[----:B------:R-:W-:Y:S10]  /*a070*/  ENDCOLLECTIVE ;  /* 0x000000000000791b */ /* 0x000ff40003800000 */
.L_x_247:
[----:B------:R-:W-:Y:S05]  /*a080*/  BSYNC B1 ;  /* 0x0000000000017941 */ /* 0x000fea0003800000 */
.L_x_246:
[----:B------:R-:W-:Y:S05]  /*a090*/  BRA `(.L_x_248) ;  /* 0xffffffe800887947 */ /* 0x000fea000383ffff */
.L_x_212:
[----:B--2---:R2:W3:Y:S02]  /*a0a0*/  SYNCS.PHASECHK.TRANS64.TRYWAIT P1, [R15+URZ+0x20], R8 ;  /* 0x000020080f0075a7 */ /* 0x0044e4000802017f */
[----:B---3--:R-:W-:Y:S05]  /*a0b0*/  @!P1 NANOSLEEP.SYNCS 0x989680 ;  /* 0x009896800000995d */ /* 0x008fea0003900000 */
[----:B------:R-:W3:Y:S02]  /*a0c0*/  @!P1 SYNCS.PHASECHK.TRANS64 P1, [R15+URZ+0x20], R8 ;  /* 0x000020080f0095a7 */ /* 0x000ee4000802007f */
[----:B---3--:R-:W-:Y:S05]  /*a0d0*/  @!P1 BRA `(.L_x_212) ;  /* 0xfffffffc00f09947 */ /* 0x008fea000383ffff */
[----:B------:R-:W-:Y:S05]  /*a0e0*/  BRA `(.L_x_249) ;  /* 0xffffffe800bc7947 */ /* 0x000fea000383ffff */
.L_x_221:
[----:B------:R-:W-:Y:S01]  /*a0f0*/  BSSY B0, `(.L_x_250) ;  /* 0x0000006000007945 */ /* 0x000fe20003800000 */
[----:B------:R-:W-:-:S07]  /*a100*/  MOV R15, 0xffffffff ;  /* 0xffffffff000f7802 */ /* 0x000fce0000000f00 */
[----:B------:R-:W-:Y:S05]  /*a110*/  WARPSYNC.COLLECTIVE R15, `(.L_x_251) ;  /* 0x000000000f0c7348 */ /* 0x000fea0003c00000 */
[----:B------:R-:W-:Y:S02]  /*a120*/  ELECT P6, UR62, PT ;  /* 0x00000000003e782f */ /* 0x000fe400038c0000 */
[----:B------:R-:W-:Y:S01]  /*a130*/  MOV R14, UR62 ;  /* 0x0000003e000e7c02 */ /* 0x000fe20008000f00 */
[----:B------:R-:W-:Y:S10]  /*a140*/  ENDCOLLECTIVE ;  /* 0x000000000000791b */ /* 0x000ff40003800000 */
.L_x_251:
[----:B------:R-:W-:Y:S05]  /*a150*/  BSYNC B0 ;  /* 0x0000000000007941 */ /* 0x000fea0003800000 */
.L_x_250:
[----:B------:R-:W-:Y:S05]  /*a160*/  BRA `(.L_x_252) ;  /* 0xfffffff400187947 */ /* 0x000fea000383ffff */
.L_x_223:
[----:B-1----:R1:W2:Y:S02]  /*a170*/  SYNCS.PHASECHK.TRANS64.TRYWAIT P0, [R7+URZ], R4 ;  /* 0x00000004070075a7 */ /* 0x0022a4000800017f */
[----:B--2---:R-:W-:Y:S05]  /*a180*/  @!P0 NANOSLEEP.SYNCS 0x989680 ;  /* 0x009896800000895d */ /* 0x004fea0003900000 */
[----:B------:R-:W2:Y:S02]  /*a190*/  @!P0 SYNCS.PHASECHK.TRANS64 P0, [R7+URZ], R4 ;  /* 0x00000004070085a7 */ /* 0x000ea4000800007f */
[----:B--2---:R-:W-:Y:S05]  /*a1a0*/  @!P0 BRA `(.L_x_223) ;  /* 0xfffffffc00f08947 */ /* 0x004fea000383ffff */
[----:B------:R-:W-:Y:S05]  /*a1b0*/  BRA `(.L_x_253) ;  /* 0xfffffff400547947 */ /* 0x000fea000383ffff */
.L_x_224:
[----:B-1----:R1:W2:Y:S02]  /*a1c0*/  SYNCS.PHASECHK.TRANS64.TRYWAIT P0, [R6+URZ], R3 ;  /* 0x00000003060075a7 */ /* 0x0022a4000800017f */
[----:B--2---:R-:W-:Y:S05]  /*a1d0*/  @!P0 NANOSLEEP.SYNCS 0x989680 ;  /* 0x009896800000895d */ /* 0x004fea0003900000 */
[----:B------:R-:W2:Y:S02]  /*a1e0*/  @!P0 SYNCS.PHASECHK.TRANS64 P0, [R6+URZ], R3 ;  /* 0x00000003060085a7 */ /* 0x000ea4000800007f */
[----:B--2---:R-:W-:Y:S05]  /*a1f0*/  @!P0 BRA `(.L_x_224) ;  /* 0xfffffffc00f08947 */ /* 0x004fea000383ffff */
[----:B------:R-:W-:Y:S05]  /*a200*/  BRA `(.L_x_254) ;  /* 0xfffffff400647947 */ /* 0x000fea000383ffff */
.L_x_225:
[----:B--2---:R2:W3:Y:S02]  /*a210*/  SYNCS.PHASECHK.TRANS64.TRYWAIT P0, [R7+URZ], R4 ;  /* 0x00000004070075a7 */ /* 0x0044e4000800017f */
[----:B---3--:R-:W-:Y:S05]  /*a220*/  @!P0 NANOSLEEP.SYNCS 0x989680 ;  /* 0x009896800000895d */ /* 0x008fea0003900000 */
[----:B------:R-:W3:Y:S02]  /*a230*/  @!P0 SYNCS.PHASECHK.TRANS64 P0, [R7+URZ], R4 ;  /* 0x00000004070085a7 */ /* 0x000ee4000800007f */
[----:B---3--:R-:W-:Y:S05]  /*a240*/  @!P0 BRA `(.L_x_225) ;  /* 0xfffffffc00f08947 */ /* 0x008fea000383ffff */
[----:B------:R-:W-:Y:S05]  /*a250*/  BRA `(.L_x_255) ;  /* 0xfffffff4006c7947 */ /* 0x000fea000383ffff */
.L_x_256:
[----:B------:R-:W-:-:S00]  /*a260*/  BRA `(.L_x_256) ;  /* 0xfffffffc00fc7947 */ /* 0x000fc0000383ffff */
[----:B------:R-:W-:-:S00]  /*a270*/  NOP ;  /* 0x0000000000007918 */ /* 0x000fc00000000000 */
        /* <DEDUP_REMOVED lines=8> */
.L_x_257:


//--------------------- .nv.global.init           --------------------------
	.section	.nv.global.init,"aw",@progbits
.nv.global.init:
	.type		$str$22,@object
	.size		$str$22,($str$26 - $str$22)
$str$22:
        /*0000*/ 	.byte	0x6b, 0x5f, 0x74, 0x69, 0x6c, 0x65, 0x5f, 0x63, 0x6f, 0x75, 0x6e, 0x74, 0x20, 0x3e, 0x3d, 0x20
        /*0010*/ 	.byte	0x31, 0x00
	.type		$str$26,@object
	.size		$str$26,($str$27 - $str$26)
$str$26:
        /*0012*/ 	.byte	0x28, 0x61, 0x64, 0x64, 0x72, 0x65, 0x73, 0x73, 0x20, 0x26, 0x20, 0x6d, 0x61, 0x73, 0x6b, 0x29
        /*0022*/ 	.byte	0x20, 0x3d, 0x3d, 0x20, 0x30, 0x00
	.type		$str$27,@object
	.size		$str$27,($str$23 - $str$27)
$str$27:
        /*0028*/ 	.byte	0x2f, 0x74, 0x6d, 0x70, 0x2f, 0x63, 0x75, 0x74, 0x6c, 0x61, 0x73, 0x73, 0x5f, 0x73, 0x77, 0x65
        /*0038*/ 	.byte	0x65, 0x70, 0x5f, 0x73, 0x72, 0x63, 0x2f, 0x69, 0x6e, 0x63, 0x6c, 0x75, 0x64, 0x65, 0x2f, 0x63
        /*0048*/ 	.byte	0x75, 0x74, 0x65, 0x2f, 0x70, 0x6f, 0x69, 0x6e, 0x74, 0x65, 0x72, 0x5f, 0x66, 0x6c, 0x61, 0x67
        /*0058*/ 	.byte	0x67, 0x65, 0x64, 0x2e, 0x68, 0x70, 0x70, 0x00
	.type		$str$23,@object
	.size		$str$23,(__unnamed_2 - $str$23)
$str$23:
        /*0060*/ 	.byte	0x2f, 0x74, 0x6d, 0x70, 0x2f, 0x63, 0x75, 0x74, 0x6c, 0x61, 0x73, 0x73, 0x5f, 0x73, 0x77, 0x65
        /*0070*/ 	.byte	0x65, 0x70, 0x5f, 0x73, 0x72, 0x63, 0x2f, 0x69, 0x6e, 0x63, 0x6c, 0x75, 0x64, 0x65, 0x2f, 0x63
        /*0080*/ 	.byte	0x75, 0x74, 0x6c, 0x61, 0x73, 0x73, 0x2f, 0x67, 0x65, 0x6d, 0x6d, 0x2f, 0x63, 0x6f, 0x6c, 0x6c
        /*0090*/ 	.byte	0x65, 0x63, 0x74, 0x69, 0x76, 0x65, 0x2f, 0x73, 0x6d, 0x39, 0x30, 0x5f, 0x6d, 0x6d, 0x61, 0x5f
        /*00a0*/ 	.byte	0x74, 0x6d, 0x61, 0x5f, 0x67, 0x6d, 0x6d, 0x61, 0x5f, 0x73, 0x73, 0x5f, 0x77, 0x61, 0x72, 0x70
        /*00b0*/ 	.byte	0x73, 0x70, 0x65, 0x63, 0x69, 0x61, 0x6c, 0x69, 0x7a, 0x65, 0x64, 0x2e, 0x68, 0x70, 0x70, 0x00
	.type		__unnamed_2,@object
	.size		__unnamed_2,(__unnamed_1 - __unnamed_2)
__unnamed_2:
        /*00c0*/ 	.byte	0x61, 0x75, 0x74, 0x6f, 0x20, 0x63, 0x75, 0x74, 0x65, 0x3a, 0x3a, 0x61, 0x73, 0x5f, 0x70, 0x6f
        /* <DEDUP_REMOVED lines=27> */
        /*0280*/ 	.byte	0x36, 0x3e, 0x3e, 0x3e, 0x3e, 0x3e, 0x5d, 0x00
	.type		__unnamed_1,@object
	.size		__unnamed_1,(.L_0 - __unnamed_1)
__unnamed_1:
        /* <DEDUP_REMOVED lines=180> */
        /*0dc8*/ 	.byte	0x3a, 0x3a, 0x69, 0x64, 0x65, 0x6e, 0x74, 0x69, 0x74, 0x79, 0x5d, 0x00
.L_0:


//--------------------- .nv.shared._ZN7cutlass13device_kernelINS_4gemm6kernel13GemmUniversalIN4cute5tupleIJiiiiEEENS1_10collective13CollectiveMmaINS1_34MainloopSm90TmaGmmaWarpSpecializedILi4ENS5_IJNS4_1CILi1EEESB_SB_EEENS1_35KernelTmaWarpSpecializedCooperativeEEENS5_IJNSA_ILi128EEENSA_ILi256EEENSA_ILi64EEEEEENS_6half_tENS5_IJlSB_lEEESJ_SK_NS4_8TiledMMAINS4_8MMA_AtomIJNS4_4SM904GMMA26MMA_64x256x16_F32F16F16_SSILNSO_5MajorE0ELSQ_0ELNSO_7ScaleInE1ELSR_1EEEEEENS4_6LayoutINS5_IJNSA_ILi2EEESB_SB_EEENS5_IJSB_NSA_ILi0EEESX_EEEEENS5_IJNS4_10UnderscoreES10_S10_EEEEENS4_13SM90_TMA_LOADENS4_14ComposedLayoutINS4_7SwizzleILi3ELi4ELi3EEENS4_18smem_ptr_flag_bitsILi16EEENSU_INS5_IJNSA_ILi8EEESH_EEENS5_IJSH_SB_EEEEEEEvNS4_8identityES13_S1D_vS1E_EENS_8epilogue10collective18CollectiveEpilogueINS1G_22Sm90TmaWarpSpecializedILi4ELi2ELi16ELb1ELb0EEEJSI_NS5_IJSF_NSA_ILi32EEEEEESJ_SK_SJ_SK_NS1G_6fusion15FusionCallbacksIS1K_NS1N_13LinCombEltActINS1G_6thread4ReLuESJ_fSJ_fLNS_15FloatRoundStyleE2EEESI_S1M_JEEES13_NS14_INS15_ILi2ELi4ELi3EEES18_NSU_INS5_IJS19_S1L_EEENS5_IJS1L_SB_EEEEEEENS4_17SM75_U32x4_LDSM_NENS4_14SM90_TMA_STOREES1Z_NS4_17SM90_U32x4_STSM_NENS4_9Copy_AtomIJS22_SJ_EEEvEEEvvEEEEvNT_6ParamsE --------------------------
	.section	.nv.shared._ZN7cutlass13device_kernelINS_4gemm6kernel13GemmUniversalIN4cute5tupleIJiiiiEEENS1_10collective13CollectiveMmaINS1_34MainloopSm90TmaGmmaWarpSpecializedILi4ENS5_IJNS4_1CILi1EEESB_SB_EEENS1_35KernelTmaWarpSpecializedCooperativeEEENS5_IJNSA_ILi128EEENSA_ILi256EEENSA_ILi64EEEEEENS_6half_tENS5_IJlSB_lEEESJ_SK_NS4_8TiledMMAINS4_8MMA_AtomIJNS4_4SM904GMMA26MMA_64x256x16_F32F16F16_SSILNSO_5MajorE0ELSQ_0ELNSO_7ScaleInE1ELSR_1EEEEEENS4_6LayoutINS5_IJNSA_ILi2EEESB_SB_EEENS5_IJSB_NSA_ILi0EEESX_EEEEENS5_IJNS4_10UnderscoreES10_S10_EEEEENS4_13SM90_TMA_LOADENS4_14ComposedLayoutINS4_7SwizzleILi3ELi4ELi3EEENS4_18smem_ptr_flag_bitsILi16EEENSU_INS5_IJNSA_ILi8EEESH_EEENS5_IJSH_SB_EEEEEEEvNS4_8identityES13_S1D_vS1E_EENS_8epilogue10collective18CollectiveEpilogueINS1G_22Sm90TmaWarpSpecializedILi4ELi2ELi16ELb1ELb0EEEJSI_NS5_IJSF_NSA_ILi32EEEEEESJ_SK_SJ_SK_NS1G_6fusion15FusionCallbacksIS1K_NS1N_13LinCombEltActINS1G_6thread4ReLuESJ_fSJ_fLNS_15FloatRoundStyleE2EEESI_S1M_JEEES13_NS14_INS15_ILi2ELi4ELi3EEES18_NSU_INS5_IJS19_S1L_EEENS5_IJS1L_SB_EEEEEEENS4_17SM75_U32x4_LDSM_NENS4_14SM90_TMA_STOREES1Z_NS4_17SM90_U32x4_STSM_NENS4_9Copy_AtomIJS22_SJ_EEEvEEEvvEEEEvNT_6ParamsE,"aw",@nobits
	.sectionflags	@""
	.align	16
	.zero		1024


//--------------------- .nv.shared.reserved.0     --------------------------
	.section	.nv.shared.reserved.0,"aw",@nobits
	.weak		__nv_reservedSMEM_offset_0_alias
	.size		__nv_reservedSMEM_offset_0_alias, 0, 0
	.other		__nv_reservedSMEM_offset_0_alias,@"STO_CUDA_RESERVED_SHARED STV_DEFAULT"
__nv_reservedSMEM_offset_0_alias:
	.zero		0


//--------------------- .nv.global                --------------------------
	.section	.nv.global,"aw",@nobits
.nv.global:
	.type		_ZN39_INTERNAL_3fbacaa8_4_k_cu_e04f7ad8_27394cute1_E,@object
	.size		_ZN39_INTERNAL_3fbacaa8_4_k_cu_e04f7ad8_27394cute1_E,(_ZN39_INTERNAL_3fbacaa8_4_k_cu_e04f7ad8_27394cuda3std3__45__cpo6cbeginE - _ZN39_INTERNAL_3fbacaa8_4_k_cu_e04f7ad8_27394cute1_E)
_ZN39_INTERNAL_3fbacaa8_4_k_cu_e04f7ad8_27394cute1_E:
	.zero		1
	.type		_ZN39_INTERNAL_3fbacaa8_4_k_cu_e04f7ad8_27394cuda3std3__45__cpo6cbeginE,@object
	.size		_ZN39_INTERNAL_3fbacaa8_4_k_cu_e04f7ad8_27394cuda3std3__45__cpo6cbeginE,(_ZN39_INTERNAL_3fbacaa8_4_k_cu_e04f7ad8_27394cuda3std3__48in_placeE - _ZN39_INTERNAL_3fbacaa8_4_k_cu_e04f7ad8_27394cuda3std3__45__cpo6cbeginE)
_ZN39_INTERNAL_3fbacaa8_4_k_cu_e04f7ad8_27394cuda3std3__45__cpo6cbeginE:
	.zero		1
	.type		_ZN39_INTERNAL_3fbacaa8_4_k_cu_e04f7ad8_27394cuda3std3__48in_placeE,@object
	.size		_ZN39_INTERNAL_3fbacaa8_4_k_cu_e04f7ad8_27394cuda3std3__48in_placeE,(_ZN39_INTERNAL_3fbacaa8_4_k_cu_e04f7ad8_27394cuda3std6ranges3__45__cpo9iter_moveE - _ZN39_INTERNAL_3fbacaa8_4_k_cu_e04f7ad8_27394cuda3std3__48in_placeE)
_ZN39_INTERNAL_3fbacaa8_4_k_cu_e04f7ad8_27394cuda3std3__48in_placeE:
	.zero		1
	.type		_ZN39_INTERNAL_3fbacaa8_4_k_cu_e04f7ad8_27394cuda3std6ranges3__45__cpo9iter_moveE,@object
	.size		_ZN39_INTERNAL_3fbacaa8_4_k_cu_e04f7ad8_27394cuda3std6ranges3__45__cpo9iter_moveE,(_ZN39_INTERNAL_3fbacaa8_4_k_cu_e04f7ad8_27394cuda3std3__45__cpo5beginE - _ZN39_INTERNAL_3fbacaa8_4_k_cu_e04f7ad8_27394cuda3std6ranges3__45__cpo9iter_moveE)
_ZN39_INTERNAL_3fbacaa8_4_k_cu_e04f7ad8_27394cuda3std6ranges3__45__cpo9iter_moveE:
	.zero		1
	.type		_ZN39_INTERNAL_3fbacaa8_4_k_cu_e04f7ad8_27394cuda3std3__45__cpo5beginE,@object
	.size		_ZN39_INTERNAL_3fbacaa8_4_k_cu_e04f7ad8_27394cuda3std3__45__cpo5beginE,(_ZN39_INTERNAL_3fbacaa8_4_k_cu_e04f7ad8_27394cuda3std3__441_GLOBAL__N__3fbacaa8_4_k_cu_e04f7ad8_27396ignoreE - _ZN39_INTERNAL_3fbacaa8_4_k_cu_e04f7ad8_27394cuda3std3__45__cpo5beginE)
_ZN39_INTERNAL_3fbacaa8_4_k_cu_e04f7ad8_27394cuda3std3__45__cpo5beginE:
	.zero		1
	.type		_ZN39_INTERNAL_3fbacaa8_4_k_cu_e04f7ad8_27394cuda3std3__441_GLOBAL__N__3fbacaa8_4_k_cu_e04f7ad8_27396ignoreE,@object
	.size		_ZN39_INTERNAL_3fbacaa8_4_k_cu_e04f7ad8_27394cuda3std3__441_GLOBAL__N__3fbacaa8_4_k_cu_e04f7ad8_27396ignoreE,(_ZN39_INTERNAL_3fbacaa8_4_k_cu_e04f7ad8_27394cute7productE - _ZN39_INTERNAL_3fbacaa8_4_k_cu_e04f7ad8_27394cuda3std3__441_GLOBAL__N__3fbacaa8_4_k_cu_e04f7ad8_27396ignoreE)
_ZN39_INTERNAL_3fbacaa8_4_k_cu_e04f7ad8_27394cuda3std3__441_GLOBAL__N__3fbacaa8_4_k_cu_e04f7ad8_27396ignoreE:
	.zero		1
	.type		_ZN39_INTERNAL_3fbacaa8_4_k_cu_e04f7ad8_27394cute7productE,@object
	.size		_ZN39_INTERNAL_3fbacaa8_4_k_cu_e04f7ad8_27394cute7productE,(_ZN39_INTERNAL_3fbacaa8_4_k_cu_e04f7ad8_27394cuda3std3__45__cpo3endE - _ZN39_INTERNAL_3fbacaa8_4_k_cu_e04f7ad8_27394cute7productE)
_ZN39_INTERNAL_3fbacaa8_4_k_cu_e04f7ad8_27394cute7productE:
	.zero		1
	.type		_ZN39_INTERNAL_3fbacaa8_4_k_cu_e04f7ad8_27394cuda3std3__45__cpo3endE,@object
	.size		_ZN39_INTERNAL_3fbacaa8_4_k_cu_e04f7ad8_27394cuda3std3__45__cpo3endE,(_ZN39_INTERNAL_3fbacaa8_4_k_cu_e04f7ad8_27394cuda3std3__419piecewise_constructE - _ZN39_INTERNAL_3fbacaa8_4_k_cu_e04f7ad8_27394cuda3std3__45__cpo3endE)
_ZN39_INTERNAL_3fbacaa8_4_k_cu_e04f7ad8_27394cuda3std3__45__cpo3endE:
	.zero		1
	.type		_ZN39_INTERNAL_3fbacaa8_4_k_cu_e04f7ad8_27394cuda3std3__419piecewise_constructE,@object
	.size		_ZN39_INTERNAL_3fbacaa8_4_k_cu_e04f7ad8_27394cuda3std3__419piecewise_constructE,(_ZN39_INTERNAL_3fbacaa8_4_k_cu_e04f7ad8_27394cuda3std3__45__cpo4cendE - _ZN39_INTERNAL_3fbacaa8_4_k_cu_e04f7ad8_27394cuda3std3__419piecewise_constructE)
_ZN39_INTERNAL_3fbacaa8_4_k_cu_e04f7ad8_27394cuda3std3__419piecewise_constructE:
	.zero		1
	.type		_ZN39_INTERNAL_3fbacaa8_4_k_cu_e04f7ad8_27394cuda3std3__45__cpo4cendE,@object
	.size		_ZN39_INTERNAL_3fbacaa8_4_k_cu_e04f7ad8_27394cuda3std3__45__cpo4cendE,(_ZN39_INTERNAL_3fbacaa8_4_k_cu_e04f7ad8_27394cuda3std6ranges3__45__cpo4swapE - _ZN39_INTERNAL_3fbacaa8_4_k_cu_e04f7ad8_27394cuda3std3__45__cpo4cendE)
_ZN39_INTERNAL_3fbacaa8_4_k_cu_e04f7ad8_27394cuda3std3__45__cpo4cendE:
	.zero		1
	.type		_ZN39_INTERNAL_3fbacaa8_4_k_cu_e04f7ad8_27394cuda3std6ranges3__45__cpo4swapE,@object
	.size		_ZN39_INTERNAL_3fbacaa8_4_k_cu_e04f7ad8_27394cuda3std6ranges3__45__cpo4swapE,(.L_9 - _ZN39_INTERNAL_3fbacaa8_4_k_cu_e04f7ad8_27394cuda3std6ranges3__45__cpo4swapE)
_ZN39_INTERNAL_3fbacaa8_4_k_cu_e04f7ad8_27394cuda3std6ranges3__45__cpo4swapE:
	.zero		1
.L_9:


//--------------------- .nv.constant0._ZN7cutlass13device_kernelINS_4gemm6kernel13GemmUniversalIN4cute5tupleIJiiiiEEENS1_10collective13CollectiveMmaINS1_34MainloopSm90TmaGmmaWarpSpecializedILi4ENS5_IJNS4_1CILi1EEESB_SB_EEENS1_35KernelTmaWarpSpecializedCooperativeEEENS5_IJNSA_ILi128EEENSA_ILi256EEENSA_ILi64EEEEEENS_6half_tENS5_IJlSB_lEEESJ_SK_NS4_8TiledMMAINS4_8MMA_AtomIJNS4_4SM904GMMA26MMA_64x256x16_F32F16F16_SSILNSO_5MajorE0ELSQ_0ELNSO_7ScaleInE1ELSR_1EEEEEENS4_6LayoutINS5_IJNSA_ILi2EEESB_SB_EEENS5_IJSB_NSA_ILi0EEESX_EEEEENS5_IJNS4_10UnderscoreES10_S10_EEEEENS4_13SM90_TMA_LOADENS4_14ComposedLayoutINS4_7SwizzleILi3ELi4ELi3EEENS4_18smem_ptr_flag_bitsILi16EEENSU_INS5_IJNSA_ILi8EEESH_EEENS5_IJSH_SB_EEEEEEEvNS4_8identityES13_S1D_vS1E_EENS_8epilogue10collective18CollectiveEpilogueINS1G_22Sm90TmaWarpSpecializedILi4ELi2ELi16ELb1ELb0EEEJSI_NS5_IJSF_NSA_ILi32EEEEEESJ_SK_SJ_SK_NS1G_6fusion15FusionCallbacksIS1K_NS1N_13LinCombEltActINS1G_6thread4ReLuESJ_fSJ_fLNS_15FloatRoundStyleE2EEESI_S1M_JEEES13_NS14_INS15_ILi2ELi4ELi3EEES18_NSU_INS5_IJS19_S1L_EEENS5_IJS1L_SB_EEEEEEENS4_17SM75_U32x4_LDSM_NENS4_14SM90_TMA_STOREES1Z_NS4_17SM90_U32x4_STSM_NENS4_9Copy_AtomIJS22_SJ_EEEvEEEvvEEEEvNT_6ParamsE --------------------------
	.section	.nv.constant0._ZN7cutlass13device_kernelINS_4gemm6kernel13GemmUniversalIN4cute5tupleIJiiiiEEENS1_10collective13CollectiveMmaINS1_34MainloopSm90TmaGmmaWarpSpecializedILi4ENS5_IJNS4_1CILi1EEESB_SB_EEENS1_35KernelTmaWarpSpecializedCooperativeEEENS5_IJNSA_ILi128EEENSA_ILi256EEENSA_ILi64EEEEEENS_6half_tENS5_IJlSB_lEEESJ_SK_NS4_8TiledMMAINS4_8MMA_AtomIJNS4_4SM904GMMA26MMA_64x256x16_F32F16F16_SSILNSO_5MajorE0ELSQ_0ELNSO_7ScaleInE1ELSR_1EEEEEENS4_6LayoutINS5_IJNSA_ILi2EEESB_SB_EEENS5_IJSB_NSA_ILi0EEESX_EEEEENS5_IJNS4_10UnderscoreES10_S10_EEEEENS4_13SM90_TMA_LOADENS4_14ComposedLayoutINS4_7SwizzleILi3ELi4ELi3EEENS4_18smem_ptr_flag_bitsILi16EEENSU_INS5_IJNSA_ILi8EEESH_EEENS5_IJSH_SB_EEEEEEEvNS4_8identityES13_S1D_vS1E_EENS_8epilogue10collective18CollectiveEpilogueINS1G_22Sm90TmaWarpSpecializedILi4ELi2ELi16ELb1ELb0EEEJSI_NS5_IJSF_NSA_ILi32EEEEEESJ_SK_SJ_SK_NS1G_6fusion15FusionCallbacksIS1K_NS1N_13LinCombEltActINS1G_6thread4ReLuESJ_fSJ_fLNS_15FloatRoundStyleE2EEESI_S1M_JEEES13_NS14_INS15_ILi2ELi4ELi3EEES18_NSU_INS5_IJS19_S1L_EEENS5_IJS1L_SB_EEEEEEENS4_17SM75_U32x4_LDSM_NENS4_14SM90_TMA_STOREES1Z_NS4_17SM90_U32x4_STSM_NENS4_9Copy_AtomIJS22_SJ_EEEvEEEvvEEEEvNT_6ParamsE,"a",@progbits
	.sectionflags	@""
	.align	4
.nv.constant0._ZN7cutlass13device_kernelINS_4gemm6kernel13GemmUniversalIN4cute5tupleIJiiiiEEENS1_10collective13CollectiveMmaINS1_34MainloopSm90TmaGmmaWarpSpecializedILi4ENS5_IJNS4_1CILi1EEESB_SB_EEENS1_35KernelTmaWarpSpecializedCooperativeEEENS5_IJNSA_ILi128EEENSA_ILi256EEENSA_ILi64EEEEEENS_6half_tENS5_IJlSB_lEEESJ_SK_NS4_8TiledMMAINS4_8MMA_AtomIJNS4_4SM904GMMA26MMA_64x256x16_F32F16F16_SSILNSO_5MajorE0ELSQ_0ELNSO_7ScaleInE1ELSR_1EEEEEENS4_6LayoutINS5_IJNSA_ILi2EEESB_SB_EEENS5_IJSB_NSA_ILi0EEESX_EEEEENS5_IJNS4_10UnderscoreES10_S10_EEEEENS4_13SM90_TMA_LOADENS4_14ComposedLayoutINS4_7SwizzleILi3ELi4ELi3EEENS4_18smem_ptr_flag_bitsILi16EEENSU_INS5_IJNSA_ILi8EEESH_EEENS5_IJSH_SB_EEEEEEEvNS4_8identityES13_S1D_vS1E_EENS_8epilogue10collective18CollectiveEpilogueINS1G_22Sm90TmaWarpSpecializedILi4ELi2ELi16ELb1ELb0EEEJSI_NS5_IJSF_NSA_ILi32EEEEEESJ_SK_SJ_SK_NS1G_6fusion15FusionCallbacksIS1K_NS1N_13LinCombEltActINS1G_6thread4ReLuESJ_fSJ_fLNS_15FloatRoundStyleE2EEESI_S1M_JEEES13_NS14_INS15_ILi2ELi4ELi3EEES18_NSU_INS5_IJS19_S1L_EEENS5_IJS1L_SB_EEEEEEENS4_17SM75_U32x4_LDSM_NENS4_14SM90_TMA_STOREES1Z_NS4_17SM90_U32x4_STSM_NENS4_9Copy_AtomIJS22_SJ_EEEvEEEvvEEEEvNT_6ParamsE:
	.zero		2432


//--------------------- SYMBOLS --------------------------

	.type		.nv.reservedSmem.offset0,@object
	.size		.nv.reservedSmem.offset0,0x4
	.type		__assertfail,@function
